//
// Generated by NVIDIA NVVM Compiler
//
// Compiler Build ID: CL-36424714
// Cuda compilation tools, release 13.0, V13.0.88
// Based on NVVM 20.0.0
//

.version 9.0
.target sm_100
.address_size 64

	// .globl	_Z23matmul_mish_kernel_int8PKaS0_Paiiifff

.visible .entry _Z23matmul_mish_kernel_int8PKaS0_Paiiifff(
	.param .u64 .ptr .align 1 _Z23matmul_mish_kernel_int8PKaS0_Paiiifff_param_0,
	.param .u64 .ptr .align 1 _Z23matmul_mish_kernel_int8PKaS0_Paiiifff_param_1,
	.param .u64 .ptr .align 1 _Z23matmul_mish_kernel_int8PKaS0_Paiiifff_param_2,
	.param .u32 _Z23matmul_mish_kernel_int8PKaS0_Paiiifff_param_3,
	.param .u32 _Z23matmul_mish_kernel_int8PKaS0_Paiiifff_param_4,
	.param .u32 _Z23matmul_mish_kernel_int8PKaS0_Paiiifff_param_5,
	.param .f32 _Z23matmul_mish_kernel_int8PKaS0_Paiiifff_param_6,
	.param .f32 _Z23matmul_mish_kernel_int8PKaS0_Paiiifff_param_7,
	.param .f32 _Z23matmul_mish_kernel_int8PKaS0_Paiiifff_param_8
)
{
	.reg .pred 	%p<18>;
	.reg .b16 	%rs<31>;
	.reg .b32 	%r<48>;
	.reg .b32 	%f<152>;
	.reg .b64 	%rd<38>;

	ld.param.u64 	%rd8, [_Z23matmul_mish_kernel_int8PKaS0_Paiiifff_param_0];
	ld.param.u64 	%rd9, [_Z23matmul_mish_kernel_int8PKaS0_Paiiifff_param_1];
	ld.param.u64 	%rd7, [_Z23matmul_mish_kernel_int8PKaS0_Paiiifff_param_2];
	ld.param.u32 	%r20, [_Z23matmul_mish_kernel_int8PKaS0_Paiiifff_param_3];
	ld.param.u32 	%r18, [_Z23matmul_mish_kernel_int8PKaS0_Paiiifff_param_4];
	ld.param.u32 	%r19, [_Z23matmul_mish_kernel_int8PKaS0_Paiiifff_param_5];
	ld.param.f32 	%f13, [_Z23matmul_mish_kernel_int8PKaS0_Paiiifff_param_6];
	ld.param.f32 	%f14, [_Z23matmul_mish_kernel_int8PKaS0_Paiiifff_param_7];
	ld.param.f32 	%f15, [_Z23matmul_mish_kernel_int8PKaS0_Paiiifff_param_8];
	cvta.to.global.u64 	%rd1, %rd9;
	cvta.to.global.u64 	%rd2, %rd8;
	mov.u32 	%r21, %ctaid.y;
	mov.u32 	%r22, %ntid.y;
	mov.u32 	%r23, %tid.y;
	mad.lo.s32 	%r1, %r21, %r22, %r23;
	mov.u32 	%r24, %ctaid.x;
	mov.u32 	%r25, %ntid.x;
	mov.u32 	%r26, %tid.x;
	mad.lo.s32 	%r2, %r24, %r25, %r26;
	setp.ge.s32 	%p1, %r1, %r20;
	setp.ge.s32 	%p2, %r2, %r18;
	or.pred  	%p3, %p1, %p2;
	@%p3 bra 	$L__BB0_14;
	setp.lt.s32 	%p4, %r19, 1;
	mov.f32 	%f151, 0f00000000;
	@%p4 bra 	$L__BB0_13;
	mul.lo.s32 	%r3, %r19, %r1;
	mul.lo.s32 	%r4, %r19, %r2;
	and.b32  	%r5, %r19, 7;
	setp.lt.u32 	%p5, %r19, 8;
	mov.f32 	%f151, 0f00000000;
	mov.b32 	%r46, 0;
	@%p5 bra 	$L__BB0_5;
	and.b32  	%r46, %r19, 2147483640;
	neg.s32 	%r44, %r46;
	cvt.u64.u32 	%rd10, %r3;
	add.s64 	%rd11, %rd10, %rd2;
	add.s64 	%rd37, %rd11, 3;
	add.s64 	%rd4, %rd1, 3;
	mov.f32 	%f151, 0f00000000;
	mov.u32 	%r43, %r4;
$L__BB0_4:
	.pragma "nounroll";
	cvt.s64.s32 	%rd12, %r43;
	add.s64 	%rd13, %rd4, %rd12;
	ld.global.s8 	%rs1, [%rd37+-3];
	cvt.rn.f32.s16 	%f20, %rs1;
	ld.global.s8 	%rs2, [%rd13+-3];
	cvt.rn.f32.s16 	%f21, %rs2;
	mul.f32 	%f22, %f20, %f21;
	mul.f32 	%f23, %f13, %f22;
	fma.rn.f32 	%f24, %f15, %f23, %f151;
	ld.global.s8 	%rs3, [%rd37+-2];
	cvt.rn.f32.s16 	%f25, %rs3;
	ld.global.s8 	%rs4, [%rd13+-2];
	cvt.rn.f32.s16 	%f26, %rs4;
	mul.f32 	%f27, %f25, %f26;
	mul.f32 	%f28, %f13, %f27;
	fma.rn.f32 	%f29, %f15, %f28, %f24;
	ld.global.s8 	%rs5, [%rd37+-1];
	cvt.rn.f32.s16 	%f30, %rs5;
	ld.global.s8 	%rs6, [%rd13+-1];
	cvt.rn.f32.s16 	%f31, %rs6;
	mul.f32 	%f32, %f30, %f31;
	mul.f32 	%f33, %f13, %f32;
	fma.rn.f32 	%f34, %f15, %f33, %f29;
	ld.global.s8 	%rs7, [%rd37];
	cvt.rn.f32.s16 	%f35, %rs7;
	ld.global.s8 	%rs8, [%rd13];
	cvt.rn.f32.s16 	%f36, %rs8;
	mul.f32 	%f37, %f35, %f36;
	mul.f32 	%f38, %f13, %f37;
	fma.rn.f32 	%f39, %f15, %f38, %f34;
	ld.global.s8 	%rs9, [%rd37+1];
	cvt.rn.f32.s16 	%f40, %rs9;
	ld.global.s8 	%rs10, [%rd13+1];
	cvt.rn.f32.s16 	%f41, %rs10;
	mul.f32 	%f42, %f40, %f41;
	mul.f32 	%f43, %f13, %f42;
	fma.rn.f32 	%f44, %f15, %f43, %f39;
	ld.global.s8 	%rs11, [%rd37+2];
	cvt.rn.f32.s16 	%f45, %rs11;
	ld.global.s8 	%rs12, [%rd13+2];
	cvt.rn.f32.s16 	%f46, %rs12;
	mul.f32 	%f47, %f45, %f46;
	mul.f32 	%f48, %f13, %f47;
	fma.rn.f32 	%f49, %f15, %f48, %f44;
	ld.global.s8 	%rs13, [%rd37+3];
	cvt.rn.f32.s16 	%f50, %rs13;
	ld.global.s8 	%rs14, [%rd13+3];
	cvt.rn.f32.s16 	%f51, %rs14;
	mul.f32 	%f52, %f50, %f51;
	mul.f32 	%f53, %f13, %f52;
	fma.rn.f32 	%f54, %f15, %f53, %f49;
	ld.global.s8 	%rs15, [%rd37+4];
	cvt.rn.f32.s16 	%f55, %rs15;
	ld.global.s8 	%rs16, [%rd13+4];
	cvt.rn.f32.s16 	%f56, %rs16;
	mul.f32 	%f57, %f55, %f56;
	mul.f32 	%f58, %f13, %f57;
	fma.rn.f32 	%f151, %f15, %f58, %f54;
	add.s32 	%r44, %r44, 8;
	add.s64 	%rd37, %rd37, 8;
	add.s32 	%r43, %r43, 8;
	setp.ne.s32 	%p6, %r44, 0;
	@%p6 bra 	$L__BB0_4;
$L__BB0_5:
	setp.eq.s32 	%p7, %r5, 0;
	@%p7 bra 	$L__BB0_13;
	and.b32  	%r13, %r19, 3;
	setp.lt.u32 	%p8, %r5, 4;
	@%p8 bra 	$L__BB0_8;
	add.s32 	%r28, %r46, %r3;
	cvt.u64.u32 	%rd14, %r28;
	add.s64 	%rd15, %rd2, %rd14;
	ld.global.s8 	%rs17, [%rd15];
	cvt.rn.f32.s16 	%f60, %rs17;
	add.s32 	%r29, %r46, %r4;
	cvt.s64.s32 	%rd16, %r29;
	add.s64 	%rd17, %rd1, %rd16;
	ld.global.s8 	%rs18, [%rd17];
	cvt.rn.f32.s16 	%f61, %rs18;
	mul.f32 	%f62, %f60, %f61;
	mul.f32 	%f63, %f13, %f62;
	fma.rn.f32 	%f64, %f15, %f63, %f151;
	cvt.u64.u32 	%rd18, %r3;
	cvt.u64.u32 	%rd19, %r46;
	add.s64 	%rd20, %rd19, %rd18;
	add.s64 	%rd21, %rd2, %rd20;
	ld.global.s8 	%rs19, [%rd21+1];
	cvt.rn.f32.s16 	%f65, %rs19;
	ld.global.s8 	%rs20, [%rd17+1];
	cvt.rn.f32.s16 	%f66, %rs20;
	mul.f32 	%f67, %f65, %f66;
	mul.f32 	%f68, %f13, %f67;
	fma.rn.f32 	%f69, %f15, %f68, %f64;
	ld.global.s8 	%rs21, [%rd21+2];
	cvt.rn.f32.s16 	%f70, %rs21;
	ld.global.s8 	%rs22, [%rd17+2];
	cvt.rn.f32.s16 	%f71, %rs22;
	mul.f32 	%f72, %f70, %f71;
	mul.f32 	%f73, %f13, %f72;
	fma.rn.f32 	%f74, %f15, %f73, %f69;
	ld.global.s8 	%rs23, [%rd21+3];
	cvt.rn.f32.s16 	%f75, %rs23;
	ld.global.s8 	%rs24, [%rd17+3];
	cvt.rn.f32.s16 	%f76, %rs24;
	mul.f32 	%f77, %f75, %f76;
	mul.f32 	%f78, %f13, %f77;
	fma.rn.f32 	%f151, %f15, %f78, %f74;
	add.s32 	%r46, %r46, 4;
$L__BB0_8:
	setp.eq.s32 	%p9, %r13, 0;
	@%p9 bra 	$L__BB0_13;
	setp.eq.s32 	%p10, %r13, 1;
	@%p10 bra 	$L__BB0_11;
	add.s32 	%r30, %r46, %r3;
	cvt.u64.u32 	%rd22, %r30;
	add.s64 	%rd23, %rd2, %rd22;
	ld.global.s8 	%rs25, [%rd23];
	cvt.rn.f32.s16 	%f80, %rs25;
	add.s32 	%r31, %r46, %r4;
	cvt.s64.s32 	%rd24, %r31;
	add.s64 	%rd25, %rd1, %rd24;
	ld.global.s8 	%rs26, [%rd25];
	cvt.rn.f32.s16 	%f81, %rs26;
	mul.f32 	%f82, %f80, %f81;
	mul.f32 	%f83, %f13, %f82;
	fma.rn.f32 	%f84, %f15, %f83, %f151;
	cvt.u64.u32 	%rd26, %r3;
	cvt.u64.u32 	%rd27, %r46;
	add.s64 	%rd28, %rd27, %rd26;
	add.s64 	%rd29, %rd2, %rd28;
	ld.global.s8 	%rs27, [%rd29+1];
	cvt.rn.f32.s16 	%f85, %rs27;
	ld.global.s8 	%rs28, [%rd25+1];
	cvt.rn.f32.s16 	%f86, %rs28;
	mul.f32 	%f87, %f85, %f86;
	mul.f32 	%f88, %f13, %f87;
	fma.rn.f32 	%f151, %f15, %f88, %f84;
	add.s32 	%r46, %r46, 2;
$L__BB0_11:
	and.b32  	%r32, %r19, 1;
	setp.eq.b32 	%p11, %r32, 1;
	not.pred 	%p12, %p11;
	@%p12 bra 	$L__BB0_13;
	add.s32 	%r33, %r46, %r3;
	cvt.u64.u32 	%rd30, %r33;
	add.s64 	%rd31, %rd2, %rd30;
	ld.global.s8 	%rs29, [%rd31];
	cvt.rn.f32.s16 	%f89, %rs29;
	add.s32 	%r34, %r46, %r4;
	cvt.s64.s32 	%rd32, %r34;
	add.s64 	%rd33, %rd1, %rd32;
	ld.global.s8 	%rs30, [%rd33];
	cvt.rn.f32.s16 	%f90, %rs30;
	mul.f32 	%f91, %f89, %f90;
	mul.f32 	%f92, %f13, %f91;
	fma.rn.f32 	%f151, %f15, %f92, %f151;
$L__BB0_13:
	mul.f32 	%f93, %f14, %f151;
	fma.rn.f32 	%f94, %f93, 0f3BBB989D, 0f3F000000;
	cvt.sat.f32.f32 	%f95, %f94;
	mov.f32 	%f96, 0f4B400001;
	mov.f32 	%f97, 0f437C0000;
	fma.rm.f32 	%f98, %f95, %f97, %f96;
	add.f32 	%f99, %f98, 0fCB40007F;
	neg.f32 	%f100, %f99;
	fma.rn.f32 	%f101, %f93, 0f3FB8AA3B, %f100;
	fma.rn.f32 	%f102, %f93, 0f32A57060, %f101;
	mov.b32 	%r35, %f98;
	shl.b32 	%r36, %r35, 23;
	mov.b32 	%f103, %r36;
	ex2.approx.ftz.f32 	%f104, %f102;
	fma.rn.f32 	%f105, %f104, %f103, 0f3F800000;
	setp.lt.f32 	%p13, %f105, 0f00800000;
	mul.f32 	%f106, %f105, 0f4B000000;
	selp.f32 	%f107, %f106, %f105, %p13;
	selp.f32 	%f108, 0fC1B80000, 0f00000000, %p13;
	mov.b32 	%r37, %f107;
	add.s32 	%r38, %r37, -1059760811;
	and.b32  	%r39, %r38, -8388608;
	sub.s32 	%r40, %r37, %r39;
	mov.b32 	%f109, %r40;
	cvt.rn.f32.s32 	%f110, %r39;
	fma.rn.f32 	%f111, %f110, 0f34000000, %f108;
	add.f32 	%f112, %f109, 0fBF800000;
	fma.rn.f32 	%f113, %f112, 0fBE055027, 0f3E1039F6;
	fma.rn.f32 	%f114, %f113, %f112, 0fBDF8CDCC;
	fma.rn.f32 	%f115, %f114, %f112, 0f3E0F2955;
	fma.rn.f32 	%f116, %f115, %f112, 0fBE2AD8B9;
	fma.rn.f32 	%f117, %f116, %f112, 0f3E4CED0B;
	fma.rn.f32 	%f118, %f117, %f112, 0fBE7FFF22;
	fma.rn.f32 	%f119, %f118, %f112, 0f3EAAAA78;
	fma.rn.f32 	%f120, %f119, %f112, 0fBF000000;
	mul.f32 	%f121, %f112, %f120;
	fma.rn.f32 	%f122, %f121, %f112, %f112;
	fma.rn.f32 	%f123, %f111, 0f3F317218, %f122;
	setp.gt.u32 	%p14, %r37, 2139095039;
	fma.rn.f32 	%f124, %f107, 0f7F800000, 0f7F800000;
	selp.f32 	%f125, %f124, %f123, %p14;
	setp.eq.f32 	%p15, %f107, 0f00000000;
	selp.f32 	%f126, 0fFF800000, %f125, %p15;
	abs.f32 	%f127, %f126;
	mul.f32 	%f128, %f127, 0f4038AA3B;
	ex2.approx.ftz.f32 	%f129, %f128;
	add.f32 	%f130, %f129, 0f3F800000;
	rcp.approx.ftz.f32 	%f131, %f130;
	fma.rn.f32 	%f132, %f131, 0fC0000000, 0f3F800000;
	setp.ge.f32 	%p16, %f127, 0f41102CB4;
	selp.f32 	%f133, 0f3F800000, %f132, %p16;
	copysign.f32 	%f134, %f126, %f133;
	mul.f32 	%f135, %f126, %f126;
	fma.rn.f32 	%f136, %f135, 0f3C80F082, 0fBD563CAE;
	fma.rn.f32 	%f137, %f136, %f135, 0f3E085941;
	fma.rn.f32 	%f138, %f137, %f135, 0fBEAAA9ED;
	fma.rn.f32 	%f139, %f138, %f135, 0f00000000;
	fma.rn.f32 	%f140, %f139, %f126, %f126;
	setp.ge.f32 	%p17, %f127, 0f3F19999A;
	selp.f32 	%f141, %f134, %f140, %p17;
	mul.f32 	%f142, %f93, %f141;
	div.rn.f32 	%f143, %f142, %f14;
	cvt.rzi.s32.f32 	%r41, %f143;
	mad.lo.s32 	%r42, %r18, %r1, %r2;
	cvt.s64.s32 	%rd34, %r42;
	cvta.to.global.u64 	%rd35, %rd7;
	add.s64 	%rd36, %rd35, %rd34;
	st.global.u8 	[%rd36], %r41;
$L__BB0_14:
	ret;

}


// ===== COMPILED SASS (sm_100) =====

	.target	sm_100

	.elftype	@"ET_EXEC"


//--------------------- .note.nv.tkinfo           --------------------------
	.section	.note.nv.tkinfo,"",@"SHT_NOTE"
	.sectionflags	@"SHF_NOTE_NV_TKINFO"
	.tkinfo
        /*0018*/ 	.word	0x00000002
        /*0030*/ 	.string	""
        /*0030*/ 	.string	"ptxas"
        /*0030*/ 	.string	"Cuda compilation tools, release 13.0, V13.0.88"
        /*0030*/ 	.string	"Build cuda_13.0.r13.0/compiler.36424714_0"
        /*0030*/ 	.string	"-arch sm_100 -m 64 "



//--------------------- .note.nv.cuinfo           --------------------------
	.section	.note.nv.cuinfo,"",@"SHT_NOTE"
	.sectionflags	@"SHF_NOTE_NV_CUINFO"
        /*0018*/ 	.short	0x0002
        /*001a*/ 	.short	0x0064
        /*001c*/ 	.short	0x0082
	.zero		2


//--------------------- .nv.info                  --------------------------
	.section	.nv.info,"",@"SHT_CUDA_INFO"
	.align	4


	//----- nvinfo : EIATTR_REGCOUNT
	.align		4
        /*0000*/ 	.byte	0x04, 0x2f
        /*0002*/ 	.short	(.L_1 - .L_0)
	.align		4
.L_0:
        /*0004*/ 	.word	index@(_Z23matmul_mish_kernel_int8PKaS0_Paiiifff)
        /*0008*/ 	.word	0x0000001e


	//----- nvinfo : EIATTR_FRAME_SIZE
	.align		4
.L_1:
        /*000c*/ 	.byte	0x04, 0x11
        /*000e*/ 	.short	(.L_3 - .L_2)
	.align		4
.L_2:
        /*0010*/ 	.word	index@($__internal_0_$__cuda_sm3x_div_rn_noftz_f32_slowpath)
        /*0014*/ 	.word	0x00000000


	//----- nvinfo : EIATTR_FRAME_SIZE
	.align		4
.L_3:
        /*0018*/ 	.byte	0x04, 0x11
        /*001a*/ 	.short	(.L_5 - .L_4)
	.align		4
.L_4:
        /*001c*/ 	.word	index@(_Z23matmul_mish_kernel_int8PKaS0_Paiiifff)
        /*0020*/ 	.word	0x00000000


	//----- nvinfo : EIATTR_MIN_STACK_SIZE
	.align		4
.L_5:
        /*0024*/ 	.byte	0x04, 0x12
        /*0026*/ 	.short	(.L_7 - .L_6)
	.align		4
.L_6:
        /*0028*/ 	.word	index@(_Z23matmul_mish_kernel_int8PKaS0_Paiiifff)
        /*002c*/ 	.word	0x00000000
.L_7:


//--------------------- .nv.compat                --------------------------
	.section	.nv.compat,"",@"SHT_CUDA_COMPAT_INFO"
	.align	4
        /*0000*/ 	.byte	0x02, 0x09, 0x00, 0x00, 0x02, 0x02, 0x01, 0x00, 0x02, 0x05, 0x05, 0x00, 0x03, 0x07, 0x01, 0x01
        /*0010*/ 	.byte	0x02, 0x03, 0x00, 0x00, 0x02, 0x06, 0x01, 0x00, 0x04, 0x0b, 0x08, 0x00, 0x01, 0x00, 0x00, 0x00
        /*0020*/ 	.byte	0x00, 0x00, 0x00, 0x00


//--------------------- .nv.info._Z23matmul_mish_kernel_int8PKaS0_Paiiifff --------------------------
	.section	.nv.info._Z23matmul_mish_kernel_int8PKaS0_Paiiifff,"",@"SHT_CUDA_INFO"
	.sectionflags	@""
	.align	4


	//----- nvinfo : EIATTR_CUDA_API_VERSION
	.align		4
        /*0000*/ 	.byte	0x04, 0x37
        /*0002*/ 	.short	(.L_9 - .L_8)
.L_8:
        /*0004*/ 	.word	0x00000082


	//----- nvinfo : EIATTR_KPARAM_INFO
	.align		4
.L_9:
        /*0008*/ 	.byte	0x04, 0x17
        /*000a*/ 	.short	(.L_11 - .L_10)
.L_10:
        /*000c*/ 	.word	0x00000000
        /*0010*/ 	.short	0x0008
        /*0012*/ 	.short	0x002c
        /*0014*/ 	.byte	0x00, 0xf0, 0x11, 0x00


	//----- nvinfo : EIATTR_KPARAM_INFO
	.align		4
.L_11:
        /*0018*/ 	.byte	0x04, 0x17
        /*001a*/ 	.short	(.L_13 - .L_12)
.L_12:
        /*001c*/ 	.word	0x00000000
        /*0020*/ 	.short	0x0007
        /*0022*/ 	.short	0x0028
        /*0024*/ 	.byte	0x00, 0xf0, 0x11, 0x00


	//----- nvinfo : EIATTR_KPARAM_INFO
	.align		4
.L_13:
        /*0028*/ 	.byte	0x04, 0x17
        /*002a*/ 	.short	(.L_15 - .L_14)
.L_14:
        /*002c*/ 	.word	0x00000000
        /*0030*/ 	.short	0x0006
        /*0032*/ 	.short	0x0024
        /*0034*/ 	.byte	0x00, 0xf0, 0x11, 0x00


	//----- nvinfo : EIATTR_KPARAM_INFO
	.align		4
.L_15:
        /*0038*/ 	.byte	0x04, 0x17
        /*003a*/ 	.short	(.L_17 - .L_16)
.L_16:
        /*003c*/ 	.word	0x00000000
        /*0040*/ 	.short	0x0005
        /*0042*/ 	.short	0x0020
        /*0044*/ 	.byte	0x00, 0xf0, 0x11, 0x00


	//----- nvinfo : EIATTR_KPARAM_INFO
	.align		4
.L_17:
        /*0048*/ 	.byte	0x04, 0x17
        /*004a*/ 	.short	(.L_19 - .L_18)
.L_18:
        /*004c*/ 	.word	0x00000000
        /*0050*/ 	.short	0x0004
        /*0052*/ 	.short	0x001c
        /*0054*/ 	.byte	0x00, 0xf0, 0x11, 0x00


	//----- nvinfo : EIATTR_KPARAM_INFO
	.align		4
.L_19:
        /*0058*/ 	.byte	0x04, 0x17
        /*005a*/ 	.short	(.L_21 - .L_20)
.L_20:
        /*005c*/ 	.word	0x00000000
        /*0060*/ 	.short	0x0003
        /*0062*/ 	.short	0x0018
        /*0064*/ 	.byte	0x00, 0xf0, 0x11, 0x00


	//----- nvinfo : EIATTR_KPARAM_INFO
	.align		4
.L_21:
        /*0068*/ 	.byte	0x04, 0x17
        /*006a*/ 	.short	(.L_23 - .L_22)
.L_22:
        /*006c*/ 	.word	0x00000000
        /*0070*/ 	.short	0x0002
        /*0072*/ 	.short	0x0010
        /*0074*/ 	.byte	0x00, 0xf5, 0x21, 0x00


	//----- nvinfo : EIATTR_KPARAM_INFO
	.align		4
.L_23:
        /*0078*/ 	.byte	0x04, 0x17
        /*007a*/ 	.short	(.L_25 - .L_24)
.L_24:
        /*007c*/ 	.word	0x00000000
        /*0080*/ 	.short	0x0001
        /*0082*/ 	.short	0x0008
        /*0084*/ 	.byte	0x00, 0xf5, 0x21, 0x00


	//----- nvinfo : EIATTR_KPARAM_INFO
	.align		4
.L_25:
        /*0088*/ 	.byte	0x04, 0x17
        /*008a*/ 	.short	(.L_27 - .L_26)
.L_26:
        /*008c*/ 	.word	0x00000000
        /*0090*/ 	.short	0x0000
        /*0092*/ 	.short	0x0000
        /*0094*/ 	.byte	0x00, 0xf5, 0x21, 0x00


	//----- nvinfo : EIATTR_SPARSE_MMA_MASK
	.align		4
.L_27:
        /*0098*/ 	.byte	0x03, 0x50
        /*009a*/ 	.short	0x0000


	//----- nvinfo : EIATTR_MAXREG_COUNT
	.align		4
        /*009c*/ 	.byte	0x03, 0x1b
        /*009e*/ 	.short	0x00ff


	//----- nvinfo : EIATTR_MERCURY_ISA_VERSION
	.align		4
        /*00a0*/ 	.byte	0x03, 0x5f
        /*00a2*/ 	.short	0x0101


	//----- nvinfo : EIATTR_VRC_CTA_INIT_COUNT
	.align		4
        /*00a4*/ 	.byte	0x02, 0x4a
	.zero		1
	.zero		1


	//----- nvinfo : EIATTR_EXIT_INSTR_OFFSETS
	.align		4
        /*00a8*/ 	.byte	0x04, 0x1c
        /*00aa*/ 	.short	(.L_29 - .L_28)


	//   ....[0]....
.L_28:
        /*00ac*/ 	.word	0x000000c0


	//   ....[1]....
        /*00b0*/ 	.word	0x00001110


	//----- nvinfo : EIATTR_CRS_STACK_SIZE
	.align		4
.L_29:
        /*00b4*/ 	.byte	0x04, 0x1e
        /*00b6*/ 	.short	(.L_31 - .L_30)
.L_30:
        /*00b8*/ 	.word	0x00000000


	//----- nvinfo : EIATTR_CBANK_PARAM_SIZE
	.align		4
.L_31:
        /*00bc*/ 	.byte	0x03, 0x19
        /*00be*/ 	.short	0x0030


	//----- nvinfo : EIATTR_PARAM_CBANK
	.align		4
        /*00c0*/ 	.byte	0x04, 0x0a
        /*00c2*/ 	.short	(.L_33 - .L_32)
	.align		4
.L_32:
        /*00c4*/ 	.word	index@(.nv.constant0._Z23matmul_mish_kernel_int8PKaS0_Paiiifff)
        /*00c8*/ 	.short	0x0380
        /*00ca*/ 	.short	0x0030


	//----- nvinfo : EIATTR_SW_WAR
	.align		4
.L_33:
        /*00cc*/ 	.byte	0x04, 0x36
        /*00ce*/ 	.short	(.L_35 - .L_34)
.L_34:
        /*00d0*/ 	.word	0x00000008
.L_35:


//--------------------- .nv.callgraph             --------------------------
	.section	.nv.callgraph,"",@"SHT_CUDA_CALLGRAPH"
	.align	4
	.sectionentsize	8
	.align		4
        /*0000*/ 	.word	0x00000000
	.align		4
        /*0004*/ 	.word	0xffffffff
	.align		4
        /*0008*/ 	.word	0x00000000
	.align		4
        /*000c*/ 	.word	0xfffffffe
	.align		4
        /*0010*/ 	.word	0x00000000
	.align		4
        /*0014*/ 	.word	0xfffffffd
	.align		4
        /*0018*/ 	.word	0x00000000
	.align		4
        /*001c*/ 	.word	0xfffffffc


//--------------------- .text._Z23matmul_mish_kernel_int8PKaS0_Paiiifff --------------------------
	.section	.text._Z23matmul_mish_kernel_int8PKaS0_Paiiifff,"ax",@progbits
	.align	128
        .global         _Z23matmul_mish_kernel_int8PKaS0_Paiiifff
        .type           _Z23matmul_mish_kernel_int8PKaS0_Paiiifff,@function
        .size           _Z23matmul_mish_kernel_int8PKaS0_Paiiifff,(.L_x_19 - _Z23matmul_mish_kernel_int8PKaS0_Paiiifff)
        .other          _Z23matmul_mish_kernel_int8PKaS0_Paiiifff,@"STO_CUDA_ENTRY STV_DEFAULT"
_Z23matmul_mish_kernel_int8PKaS0_Paiiifff:
.text._Z23matmul_mish_kernel_int8PKaS0_Paiiifff:
[----:B------:R-:W-:Y:S01]  /*0000*/  LDC R1, c[0x0][0x37c] ;  /* 0x0000df00ff017b82 */ /* 0x000fe20000000800 */
[----:B------:R-:W0:Y:S07]  /*0010*/  S2R R3, SR_TID.X ;  /* 0x0000000000037919 */ /* 0x000e2e0000002100 */
[----:B------:R-:W1:Y:S01]  /*0020*/  LDC R7, c[0x0][0x364] ;  /* 0x0000d900ff077b82 */ /* 0x000e620000000800 */
[----:B------:R-:W2:Y:S01]  /*0030*/  LDCU.64 UR6, c[0x0][0x398] ;  /* 0x00007300ff0677ac */ /* 0x000ea20008000a00 */
[----:B------:R-:W1:Y:S06]  /*0040*/  S2R R0, SR_TID.Y ;  /* 0x0000000000007919 */ /* 0x000e6c0000002200 */
[----:B------:R-:W0:Y:S08]  /*0050*/  S2UR UR5, SR_CTAID.X ;  /* 0x00000000000579c3 */ /* 0x000e300000002500 */
[----:B------:R-:W0:Y:S08]  /*0060*/  LDC R6, c[0x0][0x360] ;  /* 0x0000d800ff067b82 */ /* 0x000e300000000800 */
[----:B------:R-:W1:Y:S01]  /*0070*/  S2UR UR4, SR_CTAID.Y ;  /* 0x00000000000479c3 */ /* 0x000e620000002600 */
[----:B0-----:R-:W-:-:S05]  /*0080*/  IMAD R6, R6, UR5, R3 ;  /* 0x0000000506067c24 */ /* 0x001fca000f8e0203 */
[----:B--2---:R-:W-:Y:S01]  /*0090*/  ISETP.GE.AND P0, PT, R6, UR7, PT ;  /* 0x0000000706007c0c */ /* 0x004fe2000bf06270 */
[----:B-1----:R-:W-:-:S05]  /*00a0*/  IMAD R7, R7, UR4, R0 ;  /* 0x0000000407077c24 */ /* 0x002fca000f8e0200 */
[----:B------:R-:W-:-:S13]  /*00b0*/  ISETP.GE.OR P0, PT, R7, UR6, P0 ;  /* 0x0000000607007c0c */ /* 0x000fda0008706670 */
[----:B------:R-:W-:Y:S05]  /*00c0*/  @P0 EXIT ;  /* 0x000000000000094d */ /* 0x000fea0003800000 */
[----:B------:R-:W0:Y:S01]  /*00d0*/  LDCU UR5, c[0x0][0x3a0] ;  /* 0x00007400ff0577ac */ /* 0x000e220008000800 */
[----:B------:R-:W-:Y:S01]  /*00e0*/  HFMA2 R12, -RZ, RZ, 0, 0 ;  /* 0x00000000ff0c7431 */ /* 0x000fe200000001ff */
[----:B------:R-:W1:Y:S01]  /*00f0*/  LDCU.64 UR8, c[0x0][0x358] ;  /* 0x00006b00ff0877ac */ /* 0x000e620008000a00 */
[----:B0-----:R-:W-:-:S09]  /*0100*/  UISETP.GE.AND UP0, UPT, UR5, 0x1, UPT ;  /* 0x000000010500788c */ /* 0x001fd2000bf06270 */
[----:B-1----:R-:W-:Y:S05]  /*0110*/  BRA.U !UP0, `(.L_x_0) ;  /* 0x0000000908cc7547 */ /* 0x002fea000b800000 */
[----:B------:R-:W-:Y:S02]  /*0120*/  UISETP.GE.U32.AND UP1, UPT, UR5, 0x8, UPT ;  /* 0x000000080500788c */ /* 0x000fe4000bf26070 */
[----:B------:R-:W-:Y:S01]  /*0130*/  IMAD R11, R7, UR5, RZ ;  /* 0x00000005070b7c24 */ /* 0x000fe2000f8e02ff */
[----:B------:R-:W-:Y:S02]  /*0140*/  ULOP3.LUT UR6, UR5, 0x7, URZ, 0xc0, !UPT ;  /* 0x0000000705067892 */ /* 0x000fe4000f8ec0ff */
[----:B------:R-:W-:Y:S01]  /*0150*/  IMAD R0, R6, UR5, RZ ;  /* 0x0000000506007c24 */ /* 0x000fe2000f8e02ff */
[----:B------:R-:W-:Y:S01]  /*0160*/  MOV R12, RZ ;  /* 0x000000ff000c7202 */ /* 0x000fe20000000f00 */
[----:B------:R-:W-:Y:S01]  /*0170*/  UMOV UR4, URZ ;  /* 0x000000ff00047c82 */ /* 0x000fe20008000000 */
[----:B------:R-:W-:Y:S01]  /*0180*/  UISETP.NE.AND UP0, UPT, UR6, URZ, UPT ;  /* 0x000000ff0600728c */ /* 0x000fe2000bf05270 */
[----:B------:R-:W-:Y:S10]  /*0190*/  BRA.U !UP1, `(.L_x_1) ;  /* 0x0000000509307547 */ /* 0x000ff4000b800000 */
[----:B------:R-:W0:Y:S01]  /*01a0*/  LDCU.64 UR10, c[0x0][0x380] ;  /* 0x00007000ff0a77ac */ /* 0x000e220008000a00 */
[----:B------:R-:W-:Y:S01]  /*01b0*/  IMAD.MOV.U32 R12, RZ, RZ, RZ ;  /* 0x000000ffff0c7224 */ /* 0x000fe200078e00ff */
[----:B------:R-:W-:Y:S01]  /*01c0*/  MOV R9, R0 ;  /* 0x0000000000097202 */ /* 0x000fe20000000f00 */
[----:B------:R-:W-:Y:S01]  /*01d0*/  ULOP3.LUT UR4, UR5, 0x7ffffff8, URZ, 0xc0, !UPT ;  /* 0x7ffffff805047892 */ /* 0x000fe2000f8ec0ff */
[----:B------:R-:W1:Y:S01]  /*01e0*/  LDCU UR12, c[0x0][0x3a4] ;  /* 0x00007480ff0c77ac */ /* 0x000e620008000800 */
[----:B------:R-:W2:Y:S02]  /*01f0*/  LDCU UR13, c[0x0][0x3ac] ;  /* 0x00007580ff0d77ac */ /* 0x000ea40008000800 */
[----:B------:R-:W-:Y:S01]  /*0200*/  UIADD3 UR7, UPT, UPT, -UR4, URZ, URZ ;  /* 0x000000ff04077290 */ /* 0x000fe2000fffe1ff */
[----:B0-----:R-:W-:-:S04]  /*0210*/  IADD3 R2, P0, PT, R11, UR10, RZ ;  /* 0x0000000a0b027c10 */ /* 0x001fc8000ff1e0ff */
[----:B------:R-:W-:-:S04]  /*0220*/  IADD3 R2, P1, PT, R2, 0x3, RZ ;  /* 0x0000000302027810 */ /* 0x000fc80007f3e0ff */
[----:B-12---:R-:W-:-:S09]  /*0230*/  IADD3.X R3, PT, PT, RZ, UR11, RZ, P1, P0 ;  /* 0x0000000bff037c10 */ /* 0x006fd20008fe04ff */
.L_x_2:
[----:B------:R-:W0:Y:S01]  /*0240*/  LDC.64 R4, c[0x0][0x388] ;  /* 0x0000e200ff047b82 */ /* 0x000e220000000a00 */
[----:B------:R-:W-:Y:S01]  /*0250*/  SHF.R.S32.HI R8, RZ, 0x1f, R9 ;  /* 0x0000001fff087819 */ /* 0x000fe20000011409 */
[----:B------:R-:W2:Y:S04]  /*0260*/  LDG.E.S8 R16, desc[UR8][R2.64+-0x3] ;  /* 0xfffffd0802107981 */ /* 0x000ea8000c1e1300 */
[----:B------:R-:W3:Y:S04]  /*0270*/  LDG.E.S8 R17, desc[UR8][R2.64+-0x2] ;  /* 0xfffffe0802117981 */ /* 0x000ee8000c1e1300 */
[----:B------:R-:W4:Y:S04]  /*0280*/  LDG.E.S8 R18, desc[UR8][R2.64+-0x1] ;  /* 0xffffff0802127981 */ /* 0x000f28000c1e1300 */
[----:B------:R-:W5:Y:S04]  /*0290*/  LDG.E.S8 R19, desc[UR8][R2.64] ;  /* 0x0000000802137981 */ /* 0x000f68000c1e1300 */
[----:B------:R-:W5:Y:S04]  /*02a0*/  LDG.E.S8 R20, desc[UR8][R2.64+0x1] ;  /* 0x0000010802147981 */ /* 0x000f68000c1e1300 */
[----:B------:R-:W5:Y:S01]  /*02b0*/  LDG.E.S8 R24, desc[UR8][R2.64+0x2] ;  /* 0x0000020802187981 */ /* 0x000f62000c1e1300 */
[----:B0-----:R-:W-:-:S03]  /*02c0*/  IADD3 R4, P0, P1, R9, 0x3, R4 ;  /* 0x0000000309047810 */ /* 0x001fc6000791e004 */
[----:B------:R-:W5:Y:S01]  /*02d0*/  LDG.E.S8 R25, desc[UR8][R2.64+0x3] ;  /* 0x0000030802197981 */ /* 0x000f62000c1e1300 */
[----:B------:R-:W-:-:S03]  /*02e0*/  IADD3.X R5, PT, PT, R8, R5, RZ, P0, P1 ;  /* 0x0000000508057210 */ /* 0x000fc600007e24ff */
[----:B------:R0:W5:Y:S04]  /*02f0*/  LDG.E.S8 R26, desc[UR8][R2.64+0x4] ;  /* 0x00000408021a7981 */ /* 0x000168000c1e1300 */
[----:B------:R-:W5:Y:S04]  /*0300*/  LDG.E.S8 R21, desc[UR8][R4.64+-0x3] ;  /* 0xfffffd0804157981 */ /* 0x000f68000c1e1300 */
[----:B------:R-:W5:Y:S04]  /*0310*/  LDG.E.S8 R22, desc[UR8][R4.64+-0x2] ;  /* 0xfffffe0804167981 */ /* 0x000f68000c1e1300 */
[----:B------:R-:W5:Y:S04]  /*0320*/  LDG.E.S8 R23, desc[UR8][R4.64+-0x1] ;  /* 0xffffff0804177981 */ /* 0x000f68000c1e1300 */
[----:B------:R-:W5:Y:S04]  /*0330*/  LDG.E.S8 R14, desc[UR8][R4.64] ;  /* 0x00000008040e7981 */ /* 0x000f68000c1e1300 */
[----:B------:R-:W5:Y:S04]  /*0340*/  LDG.E.S8 R13, desc[UR8][R4.64+0x1] ;  /* 0x00000108040d7981 */ /* 0x000f68000c1e1300 */
[----:B------:R-:W5:Y:S04]  /*0350*/  LDG.E.S8 R10, desc[UR8][R4.64+0x2] ;  /* 0x00000208040a7981 */ /* 0x000f68000c1e1300 */
[----:B------:R-:W5:Y:S04]  /*0360*/  LDG.E.S8 R8, desc[UR8][R4.64+0x3] ;  /* 0x0000030804087981 */ /* 0x000f68000c1e1300 */
[----:B------:R1:W5:Y:S01]  /*0370*/  LDG.E.S8 R15, desc[UR8][R4.64+0x4] ;  /* 0x00000408040f7981 */ /* 0x000362000c1e1300 */
[----:B------:R-:W-:-:S04]  /*0380*/  UIADD3 UR7, UPT, UPT, UR7, 0x8, URZ ;  /* 0x0000000807077890 */ /* 0x000fc8000fffe0ff */
[----:B------:R-:W-:Y:S01]  /*0390*/  UISETP.NE.AND UP1, UPT, UR7, URZ, UPT ;  /* 0x000000ff0700728c */ /* 0x000fe2000bf25270 */
[----:B0-----:R-:W-:Y:S01]  /*03a0*/  IADD3 R2, P0, PT, R2, 0x8, RZ ;  /* 0x0000000802027810 */ /* 0x001fe20007f1e0ff */
[----:B------:R-:W-:-:S03]  /*03b0*/  VIADD R9, R9, 0x8 ;  /* 0x0000000809097836 */ /* 0x000fc60000000000 */
[----:B------:R-:W-:Y:S01]  /*03c0*/  IADD3.X R3, PT, PT, RZ, R3, RZ, P0, !PT ;  /* 0x00000003ff037210 */ /* 0x000fe200007fe4ff */
[----:B--2---:R-:W-:Y:S08]  /*03d0*/  I2F.S16 R16, R16 ;  /* 0x0000001000107306 */ /* 0x004ff00000101400 */
[----:B---3--:R-:W-:Y:S08]  /*03e0*/  I2F.S16 R17, R17 ;  /* 0x0000001100117306 */ /* 0x008ff00000101400 */
[----:B----4-:R-:W-:Y:S08]  /*03f0*/  I2F.S16 R18, R18 ;  /* 0x0000001200127306 */ /* 0x010ff00000101400 */
[----:B-----5:R-:W0:Y:S08]  /*0400*/  I2F.S16 R21, R21 ;  /* 0x0000001500157306 */ /* 0x020e300000101400 */
[----:B------:R-:W2:Y:S08]  /*0410*/  I2F.S16 R22, R22 ;  /* 0x0000001600167306 */ /* 0x000eb00000101400 */
[----:B------:R-:W3:Y:S01]  /*0420*/  I2F.S16 R23, R23 ;  /* 0x0000001700177306 */ /* 0x000ee20000101400 */
[----:B0-----:R-:W-:-:S07]  /*0430*/  FMUL R16, R16, R21 ;  /* 0x0000001510107220 */ /* 0x001fce0000400000 */
[----:B------:R-:W-:Y:S01]  /*0440*/  I2F.S16 R19, R19 ;  /* 0x0000001300137306 */ /* 0x000fe20000101400 */
[----:B------:R-:W-:Y:S01]  /*0450*/  FMUL R27, R16, UR12 ;  /* 0x0000000c101b7c20 */ /* 0x000fe20008400000 */
[----:B--2---:R-:W-:-:S06]  /*0460*/  FMUL R17, R17, R22 ;  /* 0x0000001611117220 */ /* 0x004fcc0000400000 */
[----:B------:R-:W0:Y:S01]  /*0470*/  I2F.S16 R14, R14 ;  /* 0x0000000e000e7306 */ /* 0x000e220000101400 */
[----:B------:R-:W-:Y:S01]  /*0480*/  FFMA R27, R27, UR13, R12 ;  /* 0x0000000d1b1b7c23 */ /* 0x000fe2000800000c */
[----:B-1----:R-:W-:-:S06]  /*0490*/  FMUL R4, R17, UR12 ;  /* 0x0000000c11047c20 */ /* 0x002fcc0008400000 */
[----:B------:R-:W-:Y:S01]  /*04a0*/  I2F.S16 R20, R20 ;  /* 0x0000001400147306 */ /* 0x000fe20000101400 */
[----:B---3--:R-:W-:-:S07]  /*04b0*/  FMUL R18, R18, R23 ;  /* 0x0000001712127220 */ /* 0x008fce0000400000 */
[----:B------:R-:W1:Y:S01]  /*04c0*/  I2F.S16 R13, R13 ;  /* 0x0000000d000d7306 */ /* 0x000e620000101400 */
[----:B------:R-:W-:Y:S01]  /*04d0*/  FFMA R4, R4, UR13, R27 ;  /* 0x0000000d04047c23 */ /* 0x000fe2000800001b */
[----:B------:R-:W-:-:S06]  /*04e0*/  FMUL R17, R18, UR12 ;  /* 0x0000000c12117c20 */ /* 0x000fcc0008400000 */
[----:B------:R-:W-:Y:S01]  /*04f0*/  I2F.S16 R24, R24 ;  /* 0x0000001800187306 */ /* 0x000fe20000101400 */
[----:B0-----:R-:W-:-:S07]  /*0500*/  FMUL R14, R19, R14 ;  /* 0x0000000e130e7220 */ /* 0x001fce0000400000 */
[----:B------:R-:W0:Y:S01]  /*0510*/  I2F.S16 R5, R10 ;  /* 0x0000000a00057306 */ /* 0x000e220000101400 */
[----:B------:R-:W-:Y:S01]  /*0520*/  FFMA R4, R17, UR13, R4 ;  /* 0x0000000d11047c23 */ /* 0x000fe20008000004 */
[----:B------:R-:W-:-:S06]  /*0530*/  FMUL R17, R14, UR12 ;  /* 0x0000000c0e117c20 */ /* 0x000fcc0008400000 */
[----:B------:R-:W-:Y:S01]  /*0540*/  I2F.S16 R25, R25 ;  /* 0x0000001900197306 */ /* 0x000fe20000101400 */
[----:B-1----:R-:W-:-:S07]  /*0550*/  FMUL R13, R20, R13 ;  /* 0x0000000d140d7220 */ /* 0x002fce0000400000 */
[----:B------:R-:W1:Y:S01]  /*0560*/  I2F.S16 R8, R8 ;  /* 0x0000000800087306 */ /* 0x000e620000101400 */
[----:B------:R-:W-:Y:S01]  /*0570*/  FFMA R4, R17, UR13, R4 ;  /* 0x0000000d11047c23 */ /* 0x000fe20008000004 */
[----:B------:R-:W-:Y:S01]  /*0580*/  FMUL R13, R13, UR12 ;  /* 0x0000000c0d0d7c20 */ /* 0x000fe20008400000 */
[----:B0-----:R-:W-:-:S05]  /*0590*/  FMUL R5, R24, R5 ;  /* 0x0000000518057220 */ /* 0x001fca0000400000 */
[----:B------:R-:W-:Y:S08]  /*05a0*/  I2F.S16 R26, R26 ;  /* 0x0000001a001a7306 */ /* 0x000ff00000101400 */
[----:B------:R-:W0:Y:S01]  /*05b0*/  I2F.S16 R15, R15 ;  /* 0x0000000f000f7306 */ /* 0x000e220000101400 */
[----:B------:R-:W-:Y:S01]  /*05c0*/  FFMA R4, R13, UR13, R4 ;  /* 0x0000000d0d047c23 */ /* 0x000fe20008000004 */
[----:B------:R-:W-:Y:S01]  /*05d0*/  FMUL R5, R5, UR12 ;  /* 0x0000000c05057c20 */ /* 0x000fe20008400000 */
[----:B-1----:R-:W-:-:S03]  /*05e0*/  FMUL R8, R25, R8 ;  /* 0x0000000819087220 */ /* 0x002fc60000400000 */
[----:B------:R-:W-:Y:S01]  /*05f0*/  FFMA R4, R5, UR13, R4 ;  /* 0x0000000d05047c23 */ /* 0x000fe20008000004 */
[----:B------:R-:W-:-:S04]  /*0600*/  FMUL R5, R8, UR12 ;  /* 0x0000000c08057c20 */ /* 0x000fc80008400000 */
[----:B------:R-:W-:Y:S01]  /*0610*/  FFMA R4, R5, UR13, R4 ;  /* 0x0000000d05047c23 */ /* 0x000fe20008000004 */
[----:B0-----:R-:W-:-:S04]  /*0620*/  FMUL R26, R26, R15 ;  /* 0x0000000f1a1a7220 */ /* 0x001fc80000400000 */
[----:B------:R-:W-:-:S04]  /*0630*/  FMUL R5, R26, UR12 ;  /* 0x0000000c1a057c20 */ /* 0x000fc80008400000 */
[----:B------:R-:W-:Y:S01]  /*0640*/  FFMA R12, R5, UR13, R4 ;  /* 0x0000000d050c7c23 */ /* 0x000fe20008000004 */
[----:B------:R-:W-:Y:S06]  /*0650*/  BRA.U UP1, `(.L_x_2) ;  /* 0xfffffff901f87547 */ /* 0x000fec000b83ffff */
.L_x_1:
[----:B------:R-:W-:Y:S05]  /*0660*/  BRA.U !UP0, `(.L_x_0) ;  /* 0x0000000508787547 */ /* 0x000fea000b800000 */
[----:B------:R-:W-:Y:S02]  /*0670*/  UISETP.GE.U32.AND UP0, UPT, UR6, 0x4, UPT ;  /* 0x000000040600788c */ /* 0x000fe4000bf06070 */
[----:B------:R-:W-:-:S04]  /*0680*/  ULOP3.LUT UR7, UR5, 0x3, URZ, 0xc0, !UPT ;  /* 0x0000000305077892 */ /* 0x000fc8000f8ec0ff */
[----:B------:R-:W-:-:S03]  /*0690*/  UISETP.NE.AND UP1, UPT, UR7, URZ, UPT ;  /* 0x000000ff0700728c */ /* 0x000fc6000bf25270 */
[----:B------:R-:W-:Y:S08]  /*06a0*/  BRA.U !UP0, `(.L_x_3) ;  /* 0x0000000108a47547 */ /* 0x000ff0000b800000 */
[----:B------:R-:W0:Y:S01]  /*06b0*/  LDC.64 R4, c[0x0][0x380] ;  /* 0x0000e000ff047b82 */ /* 0x000e220000000a00 */
[----:B------:R-:W-:Y:S01]  /*06c0*/  IADD3 R9, PT, PT, R11, UR4, RZ ;  /* 0x000000040b097c10 */ /* 0x000fe2000fffe0ff */
[----:B------:R-:W1:Y:S01]  /*06d0*/  LDCU UR6, c[0x0][0x3a4] ;  /* 0x00007480ff0677ac */ /* 0x000e620008000800 */
[----:B------:R-:W-:Y:S01]  /*06e0*/  IADD3 R3, PT, PT, R0, UR4, RZ ;  /* 0x0000000400037c10 */ /* 0x000fe2000fffe0ff */
[----:B------:R-:W2:Y:S04]  /*06f0*/  LDCU UR10, c[0x0][0x3ac] ;  /* 0x00007580ff0a77ac */ /* 0x000ea80008000800 */
[----:B------:R-:W3:Y:S01]  /*0700*/  LDC.64 R14, c[0x0][0x388] ;  /* 0x0000e200ff0e7b82 */ /* 0x000ee20000000a00 */
[----:B0-----:R-:W-:Y:S02]  /*0710*/  IADD3 R8, P0, PT, R9, R4, RZ ;  /* 0x0000000409087210 */ /* 0x001fe40007f1e0ff */
[----:B------:R-:W-:-:S03]  /*0720*/  IADD3 R4, P2, P3, R4, UR4, R11 ;  /* 0x0000000404047c10 */ /* 0x000fc6000fb5e00b */
[----:B------:R-:W-:Y:S01]  /*0730*/  IMAD.X R9, RZ, RZ, R5, P0 ;  /* 0x000000ffff097224 */ /* 0x000fe200000e0605 */
[----:B------:R-:W-:Y:S02]  /*0740*/  IADD3.X R5, PT, PT, RZ, R5, RZ, P2, P3 ;  /* 0x00000005ff057210 */ /* 0x000fe400017e64ff */
[C---:B---3--:R-:W-:Y:S02]  /*0750*/  IADD3 R2, P1, PT, R3.reuse, R14, RZ ;  /* 0x0000000e03027210 */ /* 0x048fe40007f3e0ff */
[----:B------:R-:W3:Y:S02]  /*0760*/  LDG.E.S8 R8, desc[UR8][R8.64] ;  /* 0x0000000808087981 */ /* 0x000ee4000c1e1300 */
[----:B------:R-:W-:Y:S02]  /*0770*/  LEA.HI.X.SX32 R3, R3, R15, 0x1, P1 ;  /* 0x0000000f03037211 */ /* 0x000fe400008f0eff */
[----:B------:R-:W4:Y:S04]  /*0780*/  LDG.E.S8 R14, desc[UR8][R4.64+0x1] ;  /* 0x00000108040e7981 */ /* 0x000f28000c1e1300 */
[----:B------:R-:W5:Y:S04]  /*0790*/  LDG.E.S8 R13, desc[UR8][R2.64] ;  /* 0x00000008020d7981 */ /* 0x000f68000c1e1300 */
[----:B------:R-:W2:Y:S04]  /*07a0*/  LDG.E.S8 R15, desc[UR8][R2.64+0x1] ;  /* 0x00000108020f7981 */ /* 0x000ea8000c1e1300 */
[----:B------:R-:W2:Y:S04]  /*07b0*/  LDG.E.S8 R16, desc[UR8][R4.64+0x2] ;  /* 0x0000020804107981 */ /* 0x000ea8000c1e1300 */
[----:B------:R-:W2:Y:S04]  /*07c0*/  LDG.E.S8 R17, desc[UR8][R2.64+0x2] ;  /* 0x0000020802117981 */ /* 0x000ea8000c1e1300 */
[----:B------:R-:W2:Y:S04]  /*07d0*/  LDG.E.S8 R18, desc[UR8][R4.64+0x3] ;  /* 0x0000030804127981 */ /* 0x000ea8000c1e1300 */
[----:B------:R1:W2:Y:S01]  /*07e0*/  LDG.E.S8 R19, desc[UR8][R2.64+0x3] ;  /* 0x0000030802137981 */ /* 0x0002a2000c1e1300 */
[----:B------:R-:W-:Y:S01]  /*07f0*/  UIADD3 UR4, UPT, UPT, UR4, 0x4, URZ ;  /* 0x0000000404047890 */ /* 0x000fe2000fffe0ff */
[----:B---3--:R-:W-:Y:S08]  /*0800*/  I2F.S16 R10, R8 ;  /* 0x00000008000a7306 */ /* 0x008ff00000101400 */
[----:B-----5:R-:W0:Y:S08]  /*0810*/  I2F.S16 R13, R13 ;  /* 0x0000000d000d7306 */ /* 0x020e300000101400 */
[----:B----4-:R-:W-:Y:S08]  /*0820*/  I2F.S16 R14, R14 ;  /* 0x0000000e000e7306 */ /* 0x010ff00000101400 */
[----:B--2---:R-:W2:Y:S01]  /*0830*/  I2F.S16 R15, R15 ;  /* 0x0000000f000f7306 */ /* 0x004ea20000101400 */
[----:B0-----:R-:W-:-:S07]  /*0840*/  FMUL R10, R10, R13 ;  /* 0x0000000d0a0a7220 */ /* 0x001fce0000400000 */
[----:B------:R-:W-:Y:S08]  /*0850*/  I2F.S16 R16, R16 ;  /* 0x0000001000107306 */ /* 0x000ff00000101400 */
[----:B------:R-:W0:Y:S01]  /*0860*/  I2F.S16 R17, R17 ;  /* 0x0000001100117306 */ /* 0x000e220000101400 */
[----:B-1----:R-:W-:-:S07]  /*0870*/  FMUL R3, R10, UR6 ;  /* 0x000000060a037c20 */ /* 0x002fce0008400000 */
[----:B------:R-:W-:Y:S01]  /*0880*/  I2F.S16 R18, R18 ;  /* 0x0000001200127306 */ /* 0x000fe20000101400 */
[----:B--2---:R-:W-:-:S07]  /*0890*/  FMUL R2, R14, R15 ;  /* 0x0000000f0e027220 */ /* 0x004fce0000400000 */
[----:B------:R-:W1:Y:S01]  /*08a0*/  I2F.S16 R19, R19 ;  /* 0x0000001300137306 */ /* 0x000e620000101400 */
[----:B------:R-:W-:Y:S01]  /*08b0*/  FFMA R3, R3, UR10, R12 ;  /* 0x0000000a03037c23 */ /* 0x000fe2000800000c */
[----:B0-----:R-:W-:Y:S01]  /*08c0*/  FMUL R4, R16, R17 ;  /* 0x0000001110047220 */ /* 0x001fe20000400000 */
[----:B------:R-:W-:-:S03]  /*08d0*/  FMUL R2, R2, UR6 ;  /* 0x0000000602027c20 */ /* 0x000fc60008400000 */
[----:B------:R-:W-:Y:S01]  /*08e0*/  FMUL R5, R4, UR6 ;  /* 0x0000000604057c20 */ /* 0x000fe20008400000 */
[----:B------:R-:W-:-:S04]  /*08f0*/  FFMA R2, R2, UR10, R3 ;  /* 0x0000000a02027c23 */ /* 0x000fc80008000003 */
[----:B------:R-:W-:Y:S01]  /*0900*/  FFMA R2, R5, UR10, R2 ;  /* 0x0000000a05027c23 */ /* 0x000fe20008000002 */
[----:B-1----:R-:W-:-:S04]  /*0910*/  FMUL R8, R18, R19 ;  /* 0x0000001312087220 */ /* 0x002fc80000400000 */
[----:B------:R-:W-:-:S04]  /*0920*/  FMUL R3, R8, UR6 ;  /* 0x0000000608037c20 */ /* 0x000fc80008400000 */
[----:B------:R-:W-:-:S07]  /*0930*/  FFMA R12, R3, UR10, R2 ;  /* 0x0000000a030c7c23 */ /* 0x000fce0008000002 */
.L_x_3:
[----:B------:R-:W-:Y:S05]  /*0940*/  BRA.U !UP1, `(.L_x_0) ;  /* 0x0000000109c07547 */ /* 0x000fea000b800000 */
[----:B------:R-:W-:Y:S02]  /*0950*/  UISETP.NE.AND UP0, UPT, UR7, 0x1, UPT ;  /* 0x000000010700788c */ /* 0x000fe4000bf05270 */
[----:B------:R-:W-:-:S04]  /*0960*/  ULOP3.LUT UR5, UR5, 0x1, URZ, 0xc0, !UPT ;  /* 0x0000000105057892 */ /* 0x000fc8000f8ec0ff */
[----:B------:R-:W-:-:S03]  /*0970*/  UISETP.NE.U32.AND UP1, UPT, UR5, 0x1, UPT ;  /* 0x000000010500788c */ /* 0x000fc6000bf25070 */
        /* <DEDUP_REMOVED lines=16> */
[----:B------:R-:W2:Y:S01]  /*0a80*/  LDG.E.S8 R15, desc[UR8][R4.64+0x1] ;  /* 0x00000108040f7981 */ /* 0x000ea2000c1e1300 */
[----:B------:R-:W-:Y:S01]  /*0a90*/  UIADD3 UR4, UPT, UPT, UR4, 0x2, URZ ;  /* 0x0000000204047890 */ /* 0x000fe2000fffe0ff */
[----:B---3--:R-:W-:Y:S08]  /*0aa0*/  I2F.S16 R10, R2 ;  /* 0x00000002000a7306 */ /* 0x008ff00000101400 */
[----:B-----5:R-:W0:Y:S08]  /*0ab0*/  I2F.S16 R13, R13 ;  /* 0x0000000d000d7306 */ /* 0x020e300000101400 */
[----:B--2---:R-:W-:Y:S08]  /*0ac0*/  I2F.S16 R15, R15 ;  /* 0x0000000f000f7306 */ /* 0x004ff00000101400 */
[----:B----4-:R-:W2:Y:S01]  /*0ad0*/  I2F.S16 R14, R8 ;  /* 0x00000008000e7306 */ /* 0x010ea20000101400 */
[----:B0-----:R-:W-:-:S04]  /*0ae0*/  FMUL R10, R10, R13 ;  /* 0x0000000d0a0a7220 */ /* 0x001fc80000400000 */
[----:B-1----:R-:W-:-:S04]  /*0af0*/  FMUL R5, R10, UR5 ;  /* 0x000000050a057c20 */ /* 0x002fc80008400000 */
[----:B------:R-:W-:Y:S01]  /*0b00*/  FFMA R5, R5, UR6, R12 ;  /* 0x0000000605057c23 */ /* 0x000fe2000800000c */
[----:B--2---:R-:W-:-:S04]  /*0b10*/  FMUL R14, R14, R15 ;  /* 0x0000000f0e0e7220 */ /* 0x004fc80000400000 */
[----:B------:R-:W-:-:S04]  /*0b20*/  FMUL R14, R14, UR5 ;  /* 0x000000050e0e7c20 */ /* 0x000fc80008400000 */
[----:B------:R-:W-:-:S07]  /*0b30*/  FFMA R12, R14, UR6, R5 ;  /* 0x000000060e0c7c23 */ /* 0x000fce0008000005 */
.L_x_4:
[----:B------:R-:W-:Y:S05]  /*0b40*/  BRA.U UP1, `(.L_x_0) ;  /* 0x0000000101407547 */ /* 0x000fea000b800000 */
[----:B------:R-:W0:Y:S01]  /*0b50*/  LDCU.128 UR12, c[0x0][0x380] ;  /* 0x00007000ff0c77ac */ /* 0x000e220008000c00 */
[----:B------:R-:W-:Y:S02]  /*0b60*/  IADD3 R2, PT, PT, R11, UR4, RZ ;  /* 0x000000040b027c10 */ /* 0x000fe4000fffe0ff */
[----:B------:R-:W-:Y:S01]  /*0b70*/  IADD3 R0, PT, PT, R0, UR4, RZ ;  /* 0x0000000400007c10 */ /* 0x000fe2000fffe0ff */
[----:B------:R-:W1:Y:S01]  /*0b80*/  LDCU UR4, c[0x0][0x3a4] ;  /* 0x00007480ff0477ac */ /* 0x000e620008000800 */
[----:B------:R-:W2:Y:S01]  /*0b90*/  LDCU UR5, c[0x0][0x3ac] ;  /* 0x00007580ff0577ac */ /* 0x000ea20008000800 */
[----:B0-----:R-:W-:Y:S02]  /*0ba0*/  IADD3 R2, P0, PT, R2, UR12, RZ ;  /* 0x0000000c02027c10 */ /* 0x001fe4000ff1e0ff */
[----:B------:R-:W-:-:S03]  /*0bb0*/  IADD3 R4, P1, PT, R0, UR14, RZ ;  /* 0x0000000e00047c10 */ /* 0x000fc6000ff3e0ff */
[----:B------:R-:W-:Y:S01]  /*0bc0*/  IMAD.X R3, RZ, RZ, UR13, P0 ;  /* 0x0000000dff037e24 */ /* 0x000fe200080e06ff */
[----:B------:R-:W-:-:S04]  /*0bd0*/  LEA.HI.X.SX32 R5, R0, UR15, 0x1, P1 ;  /* 0x0000000f00057c11 */ /* 0x000fc800088f0eff */
[----:B------:R-:W3:Y:S04]  /*0be0*/  LDG.E.S8 R2, desc[UR8][R2.64] ;  /* 0x0000000802027981 */ /* 0x000ee8000c1e1300 */
[----:B------:R-:W4:Y:S01]  /*0bf0*/  LDG.E.S8 R4, desc[UR8][R4.64] ;  /* 0x0000000804047981 */ /* 0x000f22000c1e1300 */
[----:B---3--:R-:W-:Y:S08]  /*0c00*/  I2F.S16 R0, R2 ;  /* 0x0000000200007306 */ /* 0x008ff00000101400 */
[----:B----4-:R-:W0:Y:S02]  /*0c10*/  I2F.S16 R9, R4 ;  /* 0x0000000400097306 */ /* 0x010e240000101400 */
[----:B0-----:R-:W-:-:S04]  /*0c20*/  FMUL R0, R0, R9 ;  /* 0x0000000900007220 */ /* 0x001fc80000400000 */
[----:B-1----:R-:W-:-:S04]  /*0c30*/  FMUL R9, R0, UR4 ;  /* 0x0000000400097c20 */ /* 0x002fc80008400000 */
[----:B--2---:R-:W-:-:S07]  /*0c40*/  FFMA R12, R9, UR5, R12 ;  /* 0x00000005090c7c23 */ /* 0x004fce000800000c */
.L_x_0:
[----:B------:R-:W0:Y:S01]  /*0c50*/  LDC R3, c[0x0][0x3a8] ;  /* 0x0000ea00ff037b82 */ /* 0x000e220000000800 */
[----:B------:R-:W-:Y:S01]  /*0c60*/  MOV R5, 0x3bbb989d ;  /* 0x3bbb989d00057802 */ /* 0x000fe20000000f00 */
[----:B------:R-:W-:Y:S01]  /*0c70*/  IMAD.MOV.U32 R11, RZ, RZ, 0x3e055027 ;  /* 0x3e055027ff0b7424 */ /* 0x000fe200078e00ff */
[----:B------:R-:W-:Y:S01]  /*0c80*/  MOV R9, 0x437c0000 ;  /* 0x437c000000097802 */ /* 0x000fe20000000f00 */
[----:B------:R-:W-:Y:S01]  /*0c90*/  IMAD.MOV.U32 R8, RZ, RZ, 0x3c80f082 ;  /* 0x3c80f082ff087424 */ /* 0x000fe200078e00ff */
[----:B------:R-:W-:Y:S01]  /*0ca0*/  BSSY.RECONVERGENT B0, `(.L_x_5) ;  /* 0x000003f000007945 */ /* 0x000fe20003800200 */
[----:B0-----:R-:W-:Y:S01]  /*0cb0*/  FMUL R12, R12, R3 ;  /* 0x000000030c0c7220 */ /* 0x001fe20000400000 */
[----:B------:R-:W-:Y:S03]  /*0cc0*/  MUFU.RCP R10, R3 ;  /* 0x00000003000a7308 */ /* 0x000fe60000001000 */
[----:B------:R-:W-:-:S04]  /*0cd0*/  FFMA.SAT R0, R12, R5, 0.5 ;  /* 0x3f0000000c007423 */ /* 0x000fc80000002005 */
[----:B------:R-:W-:-:S04]  /*0ce0*/  FFMA.RM R0, R0, R9, 12582913 ;  /* 0x4b40000100007423 */ /* 0x000fc80000004009 */
[C---:B------:R-:W-:Y:S01]  /*0cf0*/  FADD R5, R0.reuse, -12583039 ;  /* 0xcb40007f00057421 */ /* 0x040fe20000000000 */
[----:B------:R-:W-:-:S03]  /*0d00*/  IMAD.SHL.U32 R0, R0, 0x800000, RZ ;  /* 0x0080000000007824 */ /* 0x000fc600078e00ff */
[----:B------:R-:W-:-:S04]  /*0d10*/  FFMA R5, R12, 1.4426950216293334961, -R5 ;  /* 0x3fb8aa3b0c057823 */ /* 0x000fc80000000805 */
[----:B------:R-:W-:-:S06]  /*0d20*/  FFMA R5, R12, 1.925963033500011079e-08, R5 ;  /* 0x32a570600c057823 */ /* 0x000fcc0000000005 */
[----:B------:R-:W0:Y:S02]  /*0d30*/  MUFU.EX2 R5, R5 ;  /* 0x0000000500057308 */ /* 0x000e240000000800 */
[----:B0-----:R-:W-:Y:S01]  /*0d40*/  FFMA R0, R0, R5, 1 ;  /* 0x3f80000000007423 */ /* 0x001fe20000000005 */
[----:B------:R-:W-:-:S04]  /*0d50*/  MOV R5, 0x7f800000 ;  /* 0x7f80000000057802 */ /* 0x000fc80000000f00 */
[----:B------:R-:W-:-:S13]  /*0d60*/  FSETP.GEU.AND P0, PT, R0, 1.175494350822287508e-38, PT ;  /* 0x008000000000780b */ /* 0x000fda0003f0e000 */
[----:B------:R-:W-:-:S05]  /*0d70*/  @!P0 FMUL R0, R0, 8388608 ;  /* 0x4b00000000008820 */ /* 0x000fca0000400000 */
[----:B------:R-:W-:-:S04]  /*0d80*/  IADD3 R2, PT, PT, R0, -0x3f2aaaab, RZ ;  /* 0xc0d5555500027810 */ /* 0x000fc80007ffe0ff */
[----:B------:R-:W-:-:S04]  /*0d90*/  LOP3.LUT R9, R2, 0xff800000, RZ, 0xc0, !PT ;  /* 0xff80000002097812 */ /* 0x000fc800078ec0ff */
[-C--:B------:R-:W-:Y:S02]  /*0da0*/  IADD3 R2, PT, PT, R0, -R9.reuse, RZ ;  /* 0x8000000900027210 */ /* 0x080fe40007ffe0ff */
[----:B------:R-:W-:-:S03]  /*0db0*/  I2FP.F32.S32 R9, R9 ;  /* 0x0000000900097245 */ /* 0x000fc60000201400 */
[----:B------:R-:W-:Y:S01]  /*0dc0*/  FADD R4, R2, -1 ;  /* 0xbf80000002047421 */ /* 0x000fe20000000000 */
[----:B------:R-:W-:Y:S02]  /*0dd0*/  FSEL R2, RZ, -23, P0 ;  /* 0xc1b80000ff027808 */ /* 0x000fe40000000000 */
[----:B------:R-:W-:Y:S01]  /*0de0*/  ISETP.GT.U32.AND P0, PT, R0, 0x7f7fffff, PT ;  /* 0x7f7fffff0000780c */ /* 0x000fe20003f04070 */
[C---:B------:R-:W-:Y:S02]  /*0df0*/  FFMA R11, R4.reuse, -R11, 0.14084610342979431152 ;  /* 0x3e1039f6040b7423 */ /* 0x040fe4000000080b */
[----:B------:R-:W-:Y:S02]  /*0e00*/  FFMA R2, R9, 1.1920928955078125e-07, R2 ;  /* 0x3400000009027823 */ /* 0x000fe40000000002 */
[----:B------:R-:W-:-:S04]  /*0e10*/  FFMA R11, R4, R11, -0.12148627638816833496 ;  /* 0xbdf8cdcc040b7423 */ /* 0x000fc8000000000b */
[----:B------:R-:W-:-:S04]  /*0e20*/  FFMA R11, R4, R11, 0.13980610668659210205 ;  /* 0x3e0f2955040b7423 */ /* 0x000fc8000000000b */
[----:B------:R-:W-:-:S04]  /*0e30*/  FFMA R11, R4, R11, -0.16684235632419586182 ;  /* 0xbe2ad8b9040b7423 */ /* 0x000fc8000000000b */
[----:B------:R-:W-:-:S04]  /*0e40*/  FFMA R11, R4, R11, 0.20012299716472625732 ;  /* 0x3e4ced0b040b7423 */ /* 0x000fc8000000000b */
[----:B------:R-:W-:-:S04]  /*0e50*/  FFMA R11, R4, R11, -0.24999669194221496582 ;  /* 0xbe7fff22040b7423 */ /* 0x000fc8000000000b */
[----:B------:R-:W-:-:S04]  /*0e60*/  FFMA R11, R4, R11, 0.33333182334899902344 ;  /* 0x3eaaaa78040b7423 */ /* 0x000fc8000000000b */
[----:B------:R-:W-:-:S04]  /*0e70*/  FFMA R11, R4, R11, -0.5 ;  /* 0xbf000000040b7423 */ /* 0x000fc8000000000b */
[----:B------:R-:W-:-:S04]  /*0e80*/  FMUL R11, R4, R11 ;  /* 0x0000000b040b7220 */ /* 0x000fc80000400000 */
[----:B------:R-:W-:-:S04]  /*0e90*/  FFMA R11, R4, R11, R4 ;  /* 0x0000000b040b7223 */ /* 0x000fc80000000004 */
[----:B------:R-:W-:Y:S01]  /*0ea0*/  FFMA R2, R2, 0.69314718246459960938, R11 ;  /* 0x3f31721802027823 */ /* 0x000fe2000000000b */
[C---:B------:R-:W-:Y:S01]  /*0eb0*/  @P0 FFMA R2, R0.reuse, R5, +INF ;  /* 0x7f80000000020423 */ /* 0x040fe20000000005 */
[----:B------:R-:W-:Y:S02]  /*0ec0*/  FSETP.NEU.AND P0, PT, R0, RZ, PT ;  /* 0x000000ff0000720b */ /* 0x000fe40003f0d000 */
[----:B------:R-:W-:Y:S02]  /*0ed0*/  MOV R5, 0x3f800000 ;  /* 0x3f80000000057802 */ /* 0x000fe40000000f00 */
[----:B------:R-:W-:-:S04]  /*0ee0*/  FSEL R2, R2, -INF , P0 ;  /* 0xff80000002027808 */ /* 0x000fc80000000000 */
[C---:B------:R-:W-:Y:S01]  /*0ef0*/  FSETP.GE.AND P1, PT, |R2|.reuse, 0.60000002384185791016, PT ;  /* 0x3f19999a0200780b */ /* 0x040fe20003f26200 */
[C---:B------:R-:W-:Y:S01]  /*0f00*/  FMUL R0, |R2|.reuse, 2.8853900432586669922 ;  /* 0x4038aa3b02007820 */ /* 0x040fe20000400200 */
[C---:B------:R-:W-:Y:S01]  /*0f10*/  FMUL R9, R2.reuse, R2 ;  /* 0x0000000202097220 */ /* 0x040fe20000400000 */
[----:B------:R-:W-:-:S03]  /*0f20*/  FSETP.GE.AND P0, PT, |R2|, 9.010913848876953125, PT ;  /* 0x41102cb40200780b */ /* 0x000fc60003f06200 */
[C---:B------:R-:W-:Y:S01]  /*0f30*/  FFMA R8, R9.reuse, R8, -0.052303962409496307373 ;  /* 0xbd563cae09087423 */ /* 0x040fe20000000008 */
[----:B------:R-:W0:Y:S02]  /*0f40*/  MUFU.EX2 R0, R0 ;  /* 0x0000000000007308 */ /* 0x000e240000000800 */
[----:B0-----:R-:W-:Y:S01]  /*0f50*/  FADD R4, R0, 1 ;  /* 0x3f80000000047421 */ /* 0x001fe20000000000 */
[----:B------:R-:W-:-:S04]  /*0f60*/  FFMA R0, R9, R8, 0.1331529766321182251 ;  /* 0x3e08594109007423 */ /* 0x000fc80000000008 */
[C---:B------:R-:W-:Y:S01]  /*0f70*/  FFMA R0, R9.reuse, R0, -0.33332768082618713379 ;  /* 0xbeaaa9ed09007423 */ /* 0x040fe20000000000 */
[----:B------:R-:W0:Y:S03]  /*0f80*/  MUFU.RCP R4, R4 ;  /* 0x0000000400047308 */ /* 0x000e260000001000 */
[----:B------:R-:W-:Y:S01]  /*0f90*/  FFMA R9, R9, R0, RZ ;  /* 0x0000000009097223 */ /* 0x000fe200000000ff */
[----:B0-----:R-:W-:-:S05]  /*0fa0*/  FFMA R5, R4, -2, R5 ;  /* 0xc000000004057823 */ /* 0x001fca0000000005 */
[----:B------:R-:W-:-:S04]  /*0fb0*/  FSEL R5, R5, 1, !P0 ;  /* 0x3f80000005057808 */ /* 0x000fc80004000000 */
[--C-:B------:R-:W-:Y:S01]  /*0fc0*/  LOP3.LUT R5, R5, 0x80000000, R2.reuse, 0xb8, !PT ;  /* 0x8000000005057812 */ /* 0x100fe200078eb802 */
[----:B------:R-:W-:Y:S01]  /*0fd0*/  @!P1 FFMA R5, R2, R9, R2 ;  /* 0x0000000902059223 */ /* 0x000fe20000000002 */
[----:B------:R-:W-:-:S03]  /*0fe0*/  FFMA R9, R10, -R3, 1 ;  /* 0x3f8000000a097423 */ /* 0x000fc60000000803 */
[----:B------:R-:W-:Y:S01]  /*0ff0*/  FMUL R0, R12, R5 ;  /* 0x000000050c007220 */ /* 0x000fe20000400000 */
[----:B------:R-:W-:-:S03]  /*1000*/  FFMA R9, R10, R9, R10 ;  /* 0x000000090a097223 */ /* 0x000fc6000000000a */
[----:B------:R-:W0:Y:S01]  /*1010*/  FCHK P0, R0, R3 ;  /* 0x0000000300007302 */ /* 0x000e220000000000 */
[----:B------:R-:W-:-:S04]  /*1020*/  FFMA R2, R0, R9, RZ ;  /* 0x0000000900027223 */ /* 0x000fc800000000ff */
[----:B------:R-:W-:-:S04]  /*1030*/  FFMA R4, R2, -R3, R0 ;  /* 0x8000000302047223 */ /* 0x000fc80000000000 */
[----:B------:R-:W-:Y:S01]  /*1040*/  FFMA R4, R9, R4, R2 ;  /* 0x0000000409047223 */ /* 0x000fe20000000002 */
[----:B0-----:R-:W-:Y:S06]  /*1050*/  @!P0 BRA `(.L_x_6) ;  /* 0x00000000000c8947 */ /* 0x001fec0003800000 */
[----:B------:R-:W-:-:S07]  /*1060*/  MOV R2, 0x1080 ;  /* 0x0000108000027802 */ /* 0x000fce0000000f00 */
[----:B------:R-:W-:Y:S05]  /*1070*/  CALL.REL.NOINC `($__internal_0_$__cuda_sm3x_div_rn_noftz_f32_slowpath) ;  /* 0x0000000000287944 */ /* 0x000fea0003c00000 */
[----:B------:R-:W-:-:S07]  /*1080*/  MOV R4, R0 ;  /* 0x0000000000047202 */ /* 0x000fce0000000f00 */
.L_x_6:
[----:B------:R-:W-:Y:S05]  /*1090*/  BSYNC.RECONVERGENT B0 ;  /* 0x0000000000007941 */ /* 0x000fea0003800200 */
.L_x_5:
[----:B------:R-:W0:Y:S01]  /*10a0*/  LDCU UR6, c[0x0][0x39c] ;  /* 0x00007380ff0677ac */ /* 0x000e220008000800 */
[----:B------:R-:W1:Y:S01]  /*10b0*/  F2I.TRUNC.NTZ R5, R4 ;  /* 0x0000000400057305 */ /* 0x000e62000020f100 */
[----:B------:R-:W2:Y:S01]  /*10c0*/  LDCU.64 UR4, c[0x0][0x390] ;  /* 0x00007200ff0477ac */ /* 0x000ea20008000a00 */
[----:B0-----:R-:W-:-:S05]  /*10d0*/  IMAD R6, R7, UR6, R6 ;  /* 0x0000000607067c24 */ /* 0x001fca000f8e0206 */
[----:B--2---:R-:W-:-:S04]  /*10e0*/  IADD3 R2, P0, PT, R6, UR4, RZ ;  /* 0x0000000406027c10 */ /* 0x004fc8000ff1e0ff */
[----:B------:R-:W-:-:S05]  /*10f0*/  LEA.HI.X.SX32 R3, R6, UR5, 0x1, P0 ;  /* 0x0000000506037c11 */ /* 0x000fca00080f0eff */
[----:B-1----:R-:W-:Y:S01]  /*1100*/  STG.E.U8 desc[UR8][R2.64], R5 ;  /* 0x0000000502007986 */ /* 0x002fe2000c101108 */
[----:B------:R-:W-:Y:S05]  /*1110*/  EXIT ;  /* 0x000000000000794d */ /* 0x000fea0003800000 */
        .weak           $__internal_0_$__cuda_sm3x_div_rn_noftz_f32_slowpath
        .type           $__internal_0_$__cuda_sm3x_div_rn_noftz_f32_slowpath,@function
        .size           $__internal_0_$__cuda_sm3x_div_rn_noftz_f32_slowpath,(.L_x_19 - $__internal_0_$__cuda_sm3x_div_rn_noftz_f32_slowpath)
$__internal_0_$__cuda_sm3x_div_rn_noftz_f32_slowpath:
[----:B------:R-:W0:Y:S01]  /*1120*/  LDC R3, c[0x0][0x3a8] ;  /* 0x0000ea00ff037b82 */ /* 0x000e220000000800 */
[--C-:B------:R-:W-:Y:S01]  /*1130*/  SHF.R.U32.HI R4, RZ, 0x17, R0.reuse ;  /* 0x00000017ff047819 */ /* 0x100fe20000011600 */
[----:B------:R-:W1:Y:S01]  /*1140*/  LDCU UR4, c[0x0][0x3a8] ;  /* 0x00007500ff0477ac */ /* 0x000e620008000800 */
[----:B------:R-:W-:Y:S02]  /*1150*/  BSSY.RECONVERGENT B1, `(.L_x_7) ;  /* 0x0000064000017945 */ /* 0x000fe40003800200 */
[----:B------:R-:W-:Y:S01]  /*1160*/  LOP3.LUT R12, R4, 0xff, RZ, 0xc0, !PT ;  /* 0x000000ff040c7812 */ /* 0x000fe200078ec0ff */
[----:B------:R-:W-:-:S03]  /*1170*/  IMAD.MOV.U32 R4, RZ, RZ, R0 ;  /* 0x000000ffff047224 */ /* 0x000fc600078e0000 */
[----:B------:R-:W-:Y:S02]  /*1180*/  IADD3 R11, PT, PT, R12, -0x1, RZ ;  /* 0xffffffff0c0b7810 */ /* 0x000fe40007ffe0ff */
[----:B-1----:R-:W-:Y:S02]  /*1190*/  MOV R9, UR4 ;  /* 0x0000000400097c02 */ /* 0x002fe40008000f00 */
[----:B0-----:R-:W-:-:S04]  /*11a0*/  SHF.R.U32.HI R5, RZ, 0x17, R3 ;  /* 0x00000017ff057819 */ /* 0x001fc80000011603 */
[----:B------:R-:W-:-:S04]  /*11b0*/  LOP3.LUT R5, R5, 0xff, RZ, 0xc0, !PT ;  /* 0x000000ff05057812 */ /* 0x000fc800078ec0ff */
[----:B------:R-:W-:-:S04]  /*11c0*/  IADD3 R10, PT, PT, R5, -0x1, RZ ;  /* 0xffffffff050a7810 */ /* 0x000fc80007ffe0ff */
[----:B------:R-:W-:-:S04]  /*11d0*/  ISETP.GT.U32.AND P0, PT, R10, 0xfd, PT ;  /* 0x000000fd0a00780c */ /* 0x000fc80003f04070 */
[----:B------:R-:W-:-:S13]  /*11e0*/  ISETP.GT.U32.OR P0, PT, R11, 0xfd, P0 ;  /* 0x000000fd0b00780c */ /* 0x000fda0000704470 */
[----:B------:R-:W-:Y:S01]  /*11f0*/  @!P0 MOV R8, RZ ;  /* 0x000000ff00088202 */ /* 0x000fe20000000f00 */
[----:B------:R-:W-:Y:S06]  /*1200*/  @!P0 BRA `(.L_x_8) ;  /* 0x00000000005c8947 */ /* 0x000fec0003800000 */
[----:B------:R-:W-:Y:S02]  /*1210*/  FSETP.GTU.FTZ.AND P1, PT, |R3|, +INF , PT ;  /* 0x7f8000000300780b */ /* 0x000fe40003f3c200 */
[----:B------:R-:W-:-:S04]  /*1220*/  FSETP.GTU.FTZ.AND P0, PT, |R0|, +INF , PT ;  /* 0x7f8000000000780b */ /* 0x000fc80003f1c200 */
[----:B------:R-:W-:-:S13]  /*1230*/  PLOP3.LUT P0, PT, P0, P1, PT, 0xf8, 0x8f ;  /* 0x00000000008f781c */ /* 0x000fda0000703f70 */
[----:B------:R-:W-:Y:S05]  /*1240*/  @P0 BRA `(.L_x_9) ;  /* 0x00000004004c0947 */ /* 0x000fea0003800000 */
[----:B------:R-:W-:-:S13]  /*1250*/  LOP3.LUT P0, RZ, R9, 0x7fffffff, R4, 0xc8, !PT ;  /* 0x7fffffff09ff7812 */ /* 0x000fda000780c804 */
[----:B------:R-:W-:Y:S05]  /*1260*/  @!P0 BRA `(.L_x_10) ;  /* 0x00000004003c8947 */ /* 0x000fea0003800000 */
[C---:B------:R-:W-:Y:S02]  /*1270*/  FSETP.NEU.FTZ.AND P2, PT, |R0|.reuse, +INF , PT ;  /* 0x7f8000000000780b */ /* 0x040fe40003f5d200 */
[----:B------:R-:W-:Y:S02]  /*1280*/  FSETP.NEU.FTZ.AND P1, PT, |R3|, +INF , PT ;  /* 0x7f8000000300780b */ /* 0x000fe40003f3d200 */
[----:B------:R-:W-:-:S11]  /*1290*/  FSETP.NEU.FTZ.AND P0, PT, |R0|, +INF , PT ;  /* 0x7f8000000000780b */ /* 0x000fd60003f1d200 */
[----:B------:R-:W-:Y:S05]  /*12a0*/  @!P1 BRA !P2, `(.L_x_10) ;  /* 0x00000004002c9947 */ /* 0x000fea0005000000 */
[----:B------:R-:W-:-:S04]  /*12b0*/  LOP3.LUT P2, RZ, R4, 0x7fffffff, RZ, 0xc0, !PT ;  /* 0x7fffffff04ff7812 */ /* 0x000fc8000784c0ff */
[----:B------:R-:W-:-:S13]  /*12c0*/  PLOP3.LUT P1, PT, P1, P2, PT, 0x2f, 0xf2 ;  /* 0x0000000000f2781c */ /* 0x000fda0000f24577 */
[----:B------:R-:W-:Y:S05]  /*12d0*/  @P1 BRA `(.L_x_11) ;  /* 0x0000000400181947 */ /* 0x000fea0003800000 */
[----:B------:R-:W-:-:S04]  /*12e0*/  LOP3.LUT P1, RZ, R9, 0x7fffffff, RZ, 0xc0, !PT ;  /* 0x7fffffff09ff7812 */ /* 0x000fc8000782c0ff */
[----:B------:R-:W-:-:S13]  /*12f0*/  PLOP3.LUT P0, PT, P0, P1, PT, 0x2f, 0xf2 ;  /* 0x0000000000f2781c */ /* 0x000fda0000702577 */
[----:B------:R-:W-:Y:S05]  /*1300*/  @P0 BRA `(.L_x_12) ;  /* 0x0000000400000947 */ /* 0x000fea0003800000 */
[----:B------:R-:W-:Y:S02]  /*1310*/  ISETP.GE.AND P0, PT, R11, RZ, PT ;  /* 0x000000ff0b00720c */ /* 0x000fe40003f06270 */
[----:B------:R-:W-:-:S11]  /*1320*/  ISETP.GE.AND P1, PT, R10, RZ, PT ;  /* 0x000000ff0a00720c */ /* 0x000fd60003f26270 */
[----:B------:R-:W-:Y:S01]  /*1330*/  @P0 MOV R8, RZ ;  /* 0x000000ff00080202 */ /* 0x000fe20000000f00 */
[----:B------:R-:W-:Y:S02]  /*1340*/  @!P0 IMAD.MOV.U32 R8, RZ, RZ, -0x40 ;  /* 0xffffffc0ff088424 */ /* 0x000fe400078e00ff */
[----:B------:R-:W-:Y:S01]  /*1350*/  @!P0 FFMA R4, R0, 1.84467440737095516160e+19, RZ ;  /* 0x5f80000000048823 */ /* 0x000fe200000000ff */
[----:B------:R-:W-:Y:S02]  /*1360*/  @!P1 FFMA R9, R3, 1.84467440737095516160e+19, RZ ;  /* 0x5f80000003099823 */ /* 0x000fe400000000ff */
[----:B------:R-:W-:-:S07]  /*1370*/  @!P1 IADD3 R8, PT, PT, R8, 0x40, RZ ;  /* 0x0000004008089810 */ /* 0x000fce0007ffe0ff */
.L_x_8:
[----:B------:R-:W-:Y:S01]  /*1380*/  LEA R0, R5, 0xc0800000, 0x17 ;  /* 0xc080000005007811 */ /* 0x000fe200078eb8ff */
[----:B------:R-:W-:Y:S01]  /*1390*/  BSSY.RECONVERGENT B2, `(.L_x_13) ;  /* 0x0000036000027945 */ /* 0x000fe20003800200 */
[----:B------:R-:W-:Y:S02]  /*13a0*/  IADD3 R3, PT, PT, R12, -0x7f, RZ ;  /* 0xffffff810c037810 */ /* 0x000fe40007ffe0ff */
[----:B------:R-:W-:Y:S02]  /*13b0*/  IADD3 R9, PT, PT, -R0, R9, RZ ;  /* 0x0000000900097210 */ /* 0x000fe40007ffe1ff */
[C---:B------:R-:W-:Y:S01]  /*13c0*/  IADD3 R5, PT, PT, R3.reuse, 0x7f, -R5 ;  /* 0x0000007f03057810 */ /* 0x040fe20007ffe805 */
[----:B------:R-:W-:Y:S01]  /*13d0*/  IMAD R0, R3, -0x800000, R4 ;  /* 0xff80000003007824 */ /* 0x000fe200078e0204 */
[----:B------:R-:W0:Y:S01]  /*13e0*/  MUFU.RCP R10, R9 ;  /* 0x00000009000a7308 */ /* 0x000e220000001000 */
[----:B------:R-:W-:Y:S02]  /*13f0*/  FADD.FTZ R11, -R9, -RZ ;  /* 0x800000ff090b7221 */ /* 0x000fe40000010100 */
[----:B------:R-:W-:-:S02]  /*1400*/  IMAD.IADD R5, R5, 0x1, R8 ;  /* 0x0000000105057824 */ /* 0x000fc400078e0208 */
[----:B0-----:R-:W-:-:S04]  /*1410*/  FFMA R13, R10, R11, 1 ;  /* 0x3f8000000a0d7423 */ /* 0x001fc8000000000b */
[----:B------:R-:W-:-:S04]  /*1420*/  FFMA R15, R10, R13, R10 ;  /* 0x0000000d0a0f7223 */ /* 0x000fc8000000000a */
[----:B------:R-:W-:-:S04]  /*1430*/  FFMA R4, R0, R15, RZ ;  /* 0x0000000f00047223 */ /* 0x000fc800000000ff */
[----:B------:R-:W-:-:S04]  /*1440*/  FFMA R13, R11, R4, R0 ;  /* 0x000000040b0d7223 */ /* 0x000fc80000000000 */
[----:B------:R-:W-:-:S04]  /*1450*/  FFMA R4, R15, R13, R4 ;  /* 0x0000000d0f047223 */ /* 0x000fc80000000004 */
[----:B------:R-:W-:-:S04]  /*1460*/  FFMA R11, R11, R4, R0 ;  /* 0x000000040b0b7223 */ /* 0x000fc80000000000 */
[----:B------:R-:W-:-:S05]  /*1470*/  FFMA R0, R15, R11, R4 ;  /* 0x0000000b0f007223 */ /* 0x000fca0000000004 */
[----:B------:R-:W-:-:S04]  /*1480*/  SHF.R.U32.HI R3, RZ, 0x17, R0 ;  /* 0x00000017ff037819 */ /* 0x000fc80000011600 */
[----:B------:R-:W-:-:S04]  /*1490*/  LOP3.LUT R3, R3, 0xff, RZ, 0xc0, !PT ;  /* 0x000000ff03037812 */ /* 0x000fc800078ec0ff */
[----:B------:R-:W-:-:S04]  /*14a0*/  IADD3 R9, PT, PT, R3, R5, RZ ;  /* 0x0000000503097210 */ /* 0x000fc80007ffe0ff */
[----:B------:R-:W-:-:S04]  /*14b0*/  IADD3 R3, PT, PT, R9, -0x1, RZ ;  /* 0xffffffff09037810 */ /* 0x000fc80007ffe0ff */
[----:B------:R-:W-:-:S13]  /*14c0*/  ISETP.GE.U32.AND P0, PT, R3, 0xfe, PT ;  /* 0x000000fe0300780c */ /* 0x000fda0003f06070 */
[----:B------:R-:W-:Y:S05]  /*14d0*/  @!P0 BRA `(.L_x_14) ;  /* 0x0000000000808947 */ /* 0x000fea0003800000 */
[----:B------:R-:W-:-:S13]  /*14e0*/  ISETP.GT.AND P0, PT, R9, 0xfe, PT ;  /* 0x000000fe0900780c */ /* 0x000fda0003f04270 */
[----:B------:R-:W-:Y:S05]  /*14f0*/  @P0 BRA `(.L_x_15) ;  /* 0x00000000006c0947 */ /* 0x000fea0003800000 */
[----:B------:R-:W-:-:S13]  /*1500*/  ISETP.GE.AND P0, PT, R9, 0x1, PT ;  /* 0x000000010900780c */ /* 0x000fda0003f06270 */
[----:B------:R-:W-:Y:S05]  /*1510*/  @P0 BRA `(.L_x_16) ;  /* 0x0000000000740947 */ /* 0x000fea0003800000 */
[----:B------:R-:W-:Y:S02]  /*1520*/  ISETP.GE.AND P0, PT, R9, -0x18, PT ;  /* 0xffffffe80900780c */ /* 0x000fe40003f06270 */
[----:B------:R-:W-:-:S11]  /*1530*/  LOP3.LUT R0, R0, 0x80000000, RZ, 0xc0, !PT ;  /* 0x8000000000007812 */ /* 0x000fd600078ec0ff */
[----:B------:R-:W-:Y:S05]  /*1540*/  @!P0 BRA `(.L_x_16) ;  /* 0x0000000000688947 */ /* 0x000fea0003800000 */
[-CC-:B------:R-:W-:Y:S01]  /*1550*/  FFMA.RZ R3, R15, R11.reuse, R4.reuse ;  /* 0x0000000b0f037223 */ /* 0x180fe2000000c004 */
[C---:B------:R-:W-:Y:S02]  /*1560*/  IADD3 R8, PT, PT, R9.reuse, 0x20, RZ ;  /* 0x0000002009087810 */ /* 0x040fe40007ffe0ff */
[----:B------:R-:W-:Y:S02]  /*1570*/  ISETP.NE.AND P2, PT, R9, RZ, PT ;  /* 0x000000ff0900720c */ /* 0x000fe40003f45270 */
[----:B------:R-:W-:Y:S01]  /*1580*/  LOP3.LUT R5, R3, 0x7fffff, RZ, 0xc0, !PT ;  /* 0x007fffff03057812 */ /* 0x000fe200078ec0ff */
[CCC-:B------:R-:W-:Y:S01]  /*1590*/  FFMA.RP R3, R15.reuse, R11.reuse, R4.reuse ;  /* 0x0000000b0f037223 */ /* 0x1c0fe20000008004 */
[----:B------:R-:W-:Y:S01]  /*15a0*/  FFMA.RM R4, R15, R11, R4 ;  /* 0x0000000b0f047223 */ /* 0x000fe20000004004 */
[----:B------:R-:W-:Y:S01]  /*15b0*/  ISETP.NE.AND P1, PT, R9, RZ, PT ;  /* 0x000000ff0900720c */ /* 0x000fe20003f25270 */
[----:B------:R-:W-:Y:S01]  /*15c0*/  IMAD.MOV R9, RZ, RZ, -R9 ;  /* 0x000000ffff097224 */ /* 0x000fe200078e0a09 */
[----:B------:R-:W-:-:S02]  /*15d0*/  LOP3.LUT R5, R5, 0x800000, RZ, 0xfc, !PT ;  /* 0x0080000005057812 */ /* 0x000fc400078efcff */
[----:B------:R-:W-:Y:S02]  /*15e0*/  FSETP.NEU.FTZ.AND P0, PT, R3, R4, PT ;  /* 0x000000040300720b */ /* 0x000fe40003f1d000 */
[----:B------:R-:W-:Y:S02]  /*15f0*/  SHF.L.U32 R8, R5, R8, RZ ;  /* 0x0000000805087219 */ /* 0x000fe400000006ff */
[----:B------:R-:W-:Y:S02]  /*1600*/  SEL R4, R9, RZ, P2 ;  /* 0x000000ff09047207 */ /* 0x000fe40001000000 */
[----:B------:R-:W-:Y:S02]  /*1610*/  ISETP.NE.AND P1, PT, R8, RZ, P1 ;  /* 0x000000ff0800720c */ /* 0x000fe40000f25270 */
[----:B------:R-:W-:Y:S02]  /*1620*/  SHF.R.U32.HI R4, RZ, R4, R5 ;  /* 0x00000004ff047219 */ /* 0x000fe40000011605 */
[----:B------:R-:W-:-:S02]  /*1630*/  PLOP3.LUT P0, PT, P0, P1, PT, 0xf8, 0x8f ;  /* 0x00000000008f781c */ /* 0x000fc40000703f70 */
[----:B------:R-:W-:Y:S02]  /*1640*/  SHF.R.U32.HI R8, RZ, 0x1, R4 ;  /* 0x00000001ff087819 */ /* 0x000fe40000011604 */
[----:B------:R-:W-:-:S04]  /*1650*/  SEL R3, RZ, 0x1, !P0 ;  /* 0x00000001ff037807 */ /* 0x000fc80004000000 */
[----:B------:R-:W-:-:S04]  /*1660*/  LOP3.LUT R3, R3, 0x1, R8, 0xf8, !PT ;  /* 0x0000000103037812 */ /* 0x000fc800078ef808 */
[----:B------:R-:W-:-:S04]  /*1670*/  LOP3.LUT R3, R3, R4, RZ, 0xc0, !PT ;  /* 0x0000000403037212 */ /* 0x000fc800078ec0ff */
[----:B------:R-:W-:-:S04]  /*1680*/  IADD3 R3, PT, PT, R8, R3, RZ ;  /* 0x0000000308037210 */ /* 0x000fc80007ffe0ff */
[----:B------:R-:W-:Y:S01]  /*1690*/  LOP3.LUT R0, R3, R0, RZ, 0xfc, !PT ;  /* 0x0000000003007212 */ /* 0x000fe200078efcff */
[----:B------:R-:W-:Y:S06]  /*16a0*/  BRA `(.L_x_16) ;  /* 0x0000000000107947 */ /* 0x000fec0003800000 */
.L_x_15:
[----:B------:R-:W-:-:S04]  /*16b0*/  LOP3.LUT R0, R0, 0x80000000, RZ, 0xc0, !PT ;  /* 0x8000000000007812 */ /* 0x000fc800078ec0ff */
[----:B------:R-:W-:Y:S01]  /*16c0*/  LOP3.LUT R0, R0, 0x7f800000, RZ, 0xfc, !PT ;  /* 0x7f80000000007812 */ /* 0x000fe200078efcff */
[----:B------:R-:W-:Y:S06]  /*16d0*/  BRA `(.L_x_16) ;  /* 0x0000000000047947 */ /* 0x000fec0003800000 */
.L_x_14:
[----:B------:R-:W-:-:S07]  /*16e0*/  LEA R0, R5, R0, 0x17 ;  /* 0x0000000005007211 */ /* 0x000fce00078eb8ff */
.L_x_16:
[----:B------:R-:W-:Y:S05]  /*16f0*/  BSYNC.RECONVERGENT B2 ;  /* 0x0000000000027941 */ /* 0x000fea0003800200 */
.L_x_13:
[----:B------:R-:W-:Y:S05]  /*1700*/  BRA `(.L_x_17) ;  /* 0x0000000000207947 */ /* 0x000fea0003800000 */
.L_x_12:
[----:B------:R-:W-:-:S04]  /*1710*/  LOP3.LUT R0, R9, 0x80000000, R4, 0x48, !PT ;  /* 0x8000000009007812 */ /* 0x000fc800078e4804 */
[----:B------:R-:W-:Y:S01]  /*1720*/  LOP3.LUT R0, R0, 0x7f800000, RZ, 0xfc, !PT ;  /* 0x7f80000000007812 */ /* 0x000fe200078efcff */
[----:B------:R-:W-:Y:S06]  /*1730*/  BRA `(.L_x_17) ;  /* 0x0000000000147947 */ /* 0x000fec0003800000 */
.L_x_11:
[----:B------:R-:W-:Y:S01]  /*1740*/  LOP3.LUT R0, R9, 0x80000000, R4, 0x48, !PT ;  /* 0x8000000009007812 */ /* 0x000fe200078e4804 */
[----:B------:R-:W-:Y:S06]  /*1750*/  BRA `(.L_x_17) ;  /* 0x00000000000c7947 */ /* 0x000fec0003800000 */
.L_x_10:
[----:B------:R-:W0:Y:S01]  /*1760*/  MUFU.RSQ R0, -QNAN ;  /* 0xffc0000000007908 */ /* 0x000e220000001400 */
[----:B------:R-:W-:Y:S05]  /*1770*/  BRA `(.L_x_17) ;  /* 0x0000000000047947 */ /* 0x000fea0003800000 */
.L_x_9:
[----:B------:R-:W-:-:S07]  /*1780*/  FADD.FTZ R0, R0, R3 ;  /* 0x0000000300007221 */ /* 0x000fce0000010000 */
.L_x_17:
[----:B------:R-:W-:Y:S05]  /*1790*/  BSYNC.RECONVERGENT B1 ;  /* 0x0000000000017941 */ /* 0x000fea0003800200 */
.L_x_7:
[----:B------:R-:W-:-:S04]  /*17a0*/  HFMA2 R3, -RZ, RZ, 0, 0 ;  /* 0x00000000ff037431 */ /* 0x000fc800000001ff */
[----:B0-----:R-:W-:Y:S05]  /*17b0*/  RET.REL.NODEC R2 `(_Z23matmul_mish_kernel_int8PKaS0_Paiiifff) ;  /* 0xffffffe802107950 */ /* 0x001fea0003c3ffff */
.L_x_18:
[----:B------:R-:W-:-:S00]  /*17c0*/  BRA `(.L_x_18) ;  /* 0xfffffffc00fc7947 */ /* 0x000fc0000383ffff */
[----:B------:R-:W-:-:S00]  /*17d0*/  NOP ;  /* 0x0000000000007918 */ /* 0x000fc00000000000 */
        /* <DEDUP_REMOVED lines=10> */
.L_x_19:


//--------------------- .nv.shared.reserved.0     --------------------------
	.section	.nv.shared.reserved.0,"aw",@nobits
	.weak		__nv_reservedSMEM_offset_0_alias
	.size		__nv_reservedSMEM_offset_0_alias, 0, 64
	.other		__nv_reservedSMEM_offset_0_alias,@"STO_CUDA_RESERVED_SHARED STV_DEFAULT"
__nv_reservedSMEM_offset_0_alias:
	.zero		0
	.zero		64


//--------------------- .nv.constant0._Z23matmul_mish_kernel_int8PKaS0_Paiiifff --------------------------
	.section	.nv.constant0._Z23matmul_mish_kernel_int8PKaS0_Paiiifff,"a",@progbits
	.sectionflags	@""
	.align	4
.nv.constant0._Z23matmul_mish_kernel_int8PKaS0_Paiiifff:
	.zero		944


//--------------------- SYMBOLS --------------------------

	.type		.nv.reservedSmem.offset0,@object
	.size		.nv.reservedSmem.offset0,0x4
